def gluon_wgmma(
    a_ptr,
    b_ptr,
    c_ptr,
    M,
    N,
    K,
    stride_am,
    stride_bk,
    stride_cm,
    BLOCK_M: gl.constexpr,
    BLOCK_N: gl.constexpr,
    BLOCK_K: gl.constexpr,
    DTYPE: gl.constexpr,
    A_LAYOUT: gl.constexpr,
    B_LAYOUT: gl.constexpr,
    C_LAYOUT: gl.constexpr,
    B_SHAPE: gl.constexpr,
    TRANS_B: gl.constexpr,
    NUM_BUFFERS: gl.constexpr,
    NUM_WARPS: gl.constexpr,
):
    a_desc = tma.make_tensor_descriptor(
        a_ptr, [M, K], [stride_am, 1], [BLOCK_M, BLOCK_K], A_LAYOUT
    )
    b_desc = tma.make_tensor_descriptor(
        b_ptr,
        [N, K] if TRANS_B else [K, N],
        [stride_bk, 1],
        B_SHAPE,
        B_LAYOUT,
    )
    c_desc = tma.make_tensor_descriptor(
        c_ptr, [M, N], [stride_cm, 1], [BLOCK_M, BLOCK_N], C_LAYOUT
    )

    a_bufs = gl.allocate_shared_memory(
        DTYPE, [NUM_BUFFERS, BLOCK_M, BLOCK_K], A_LAYOUT
    )
    b_bufs = gl.allocate_shared_memory(DTYPE, [NUM_BUFFERS] + B_SHAPE, B_LAYOUT)

    pid_m = gl.program_id(0)
    pid_n = gl.program_id(1)
    off_m = pid_m * BLOCK_M
    off_n = pid_n * BLOCK_N

    mma_layout: gl.constexpr = pick_wgmma_layout(DTYPE, BLOCK_M, BLOCK_N, NUM_WARPS)
    acc = warpgroup_mma_init(
        gl.zeros((BLOCK_M, BLOCK_N), dtype=gl.float32, layout=mma_layout)
    )

    bars = gl.allocate_shared_memory(
        gl.int64, [NUM_BUFFERS, 1], mbarrier.MBarrierLayout()
    )
    for i in gl.static_range(NUM_BUFFERS):
        mbarrier.init(bars.index(i), count=1)
    idx = 0
    phase = 0

    for k in range(0, K, BLOCK_K):
        a = a_bufs.index(idx)
        b = b_bufs.index(idx)
        bar = bars.index(idx)
        mbarrier.expect(bar, a_desc.block_type.nbytes + b_desc.block_type.nbytes)
        tma.async_copy_global_to_shared(a_desc, [off_m, k], bar, a)
        tma.async_copy_global_to_shared(
            b_desc, [off_n, k] if TRANS_B else [k, off_n], bar, b
        )
        mbarrier.wait(bar, phase=phase)

        if TRANS_B:
            b = b.permute((1, 0))
        acc = warpgroup_mma_wait(num_outstanding=0, deps=(acc,))
        acc = warpgroup_mma(a, b, acc, is_async=True)

        idx += 1
        if idx == NUM_BUFFERS:
            idx = 0
            phase ^= 1

    acc = warpgroup_mma_wait(num_outstanding=0, deps=(acc,))
    for i in gl.static_range(NUM_BUFFERS):
        mbarrier.invalidate(bars.index(i))

    c_smem = gl.allocate_shared_memory(DTYPE, [BLOCK_M, BLOCK_N], C_LAYOUT)
    c_smem.store(acc.to(DTYPE))
    fence_async_shared()
    tma.async_copy_shared_to_global(c_desc, [off_m, off_n], c_smem)
    tma.store_wait(pendings=0)

# config = {"BLOCK_K": 32, "BLOCK_M": 64, "BLOCK_N": 128, "arch": "sm_90", "dtype": "fp16", "num_buffers": 1, "num_warps": 8, "trans_b": 1}
# arch = sm_90


// ===== COMPILED SASS (sm_90a) =====

	.target	sm_90a

	.elftype	@"ET_EXEC"


//--------------------- .note.nv.tkinfo           --------------------------
	.section	.note.nv.tkinfo,"",@"SHT_NOTE"
	.sectionflags	@"SHF_NOTE_NV_TKINFO"
	.tkinfo
        /*0018*/ 	.word	0x00000002
        /*0030*/ 	.string	""
        /*0030*/ 	.string	"ptxas"
        /*0030*/ 	.string	"Cuda compilation tools, release 13.0, V13.0.88"
        /*0030*/ 	.string	"Build cuda_13.0.r13.0/compiler.36424714_0"
        /*0030*/ 	.string	"-v  -suppress-debug-info  -lineinfo  -arch sm_90a "



//--------------------- .note.nv.cuinfo           --------------------------
	.section	.note.nv.cuinfo,"",@"SHT_NOTE"
	.sectionflags	@"SHF_NOTE_NV_CUINFO"
        /*0018*/ 	.short	0x0002
        /*001a*/ 	.short	0x005a
        /*001c*/ 	.short	0x0082
	.zero		2


//--------------------- .nv.info                  --------------------------
	.section	.nv.info,"",@"SHT_CUDA_INFO"
	.align	4


	//----- nvinfo : EIATTR_REGCOUNT
	.align		4
        /*0000*/ 	.byte	0x04, 0x2f
        /*0002*/ 	.short	(.L_1 - .L_0)
	.align		4
.L_0:
        /*0004*/ 	.word	index@(gluon_wgmma)
        /*0008*/ 	.word	0x0000003a


	//----- nvinfo : EIATTR_FRAME_SIZE
	.align		4
.L_1:
        /*000c*/ 	.byte	0x04, 0x11
        /*000e*/ 	.short	(.L_3 - .L_2)
	.align		4
.L_2:
        /*0010*/ 	.word	index@(gluon_wgmma)
        /*0014*/ 	.word	0x00000000


	//----- nvinfo : EIATTR_MIN_STACK_SIZE
	.align		4
.L_3:
        /*0018*/ 	.byte	0x04, 0x12
        /*001a*/ 	.short	(.L_5 - .L_4)
	.align		4
.L_4:
        /*001c*/ 	.word	index@(gluon_wgmma)
        /*0020*/ 	.word	0x00000000
.L_5:


//--------------------- .nv.compat                --------------------------
	.section	.nv.compat,"",@"SHT_CUDA_COMPAT_INFO"
	.align	4
        /*0000*/ 	.byte	0x02, 0x09, 0x01, 0x00, 0x02, 0x02, 0x04, 0x00, 0x02, 0x05, 0x05, 0x00, 0x03, 0x07, 0x01, 0x01
        /*0010*/ 	.byte	0x02, 0x03, 0x03, 0x00, 0x02, 0x06, 0x01, 0x00, 0x04, 0x0b, 0x08, 0x00, 0x00, 0x00, 0x00, 0x00
        /*0020*/ 	.byte	0x00, 0x00, 0x00, 0x00


//--------------------- .nv.info.gluon_wgmma      --------------------------
	.section	.nv.info.gluon_wgmma,"",@"SHT_CUDA_INFO"
	.sectionflags	@""
	.align	4


	//----- nvinfo : EIATTR_CUDA_API_VERSION
	.align		4
        /*0000*/ 	.byte	0x04, 0x37
        /*0002*/ 	.short	(.L_7 - .L_6)
.L_6:
        /*0004*/ 	.word	0x00000082


	//----- nvinfo : EIATTR_KPARAM_INFO
	.align		4
.L_7:
        /*0008*/ 	.byte	0x04, 0x17
        /*000a*/ 	.short	(.L_9 - .L_8)
.L_8:
        /*000c*/ 	.word	0x00000000
        /*0010*/ 	.short	0x000a
        /*0012*/ 	.short	0x0048
        /*0014*/ 	.byte	0x00, 0xf4, 0x21, 0x00


	//----- nvinfo : EIATTR_KPARAM_INFO
	.align		4
.L_9:
        /*0018*/ 	.byte	0x04, 0x17
        /*001a*/ 	.short	(.L_11 - .L_10)
.L_10:
        /*001c*/ 	.word	0x00000000
        /*0020*/ 	.short	0x0009
        /*0022*/ 	.short	0x0040
        /*0024*/ 	.byte	0x00, 0xf4, 0x21, 0x00


	//----- nvinfo : EIATTR_KPARAM_INFO
	.align		4
.L_11:
        /*0028*/ 	.byte	0x04, 0x17
        /*002a*/ 	.short	(.L_13 - .L_12)
.L_12:
        /*002c*/ 	.word	0x00000000
        /*0030*/ 	.short	0x0008
        /*0032*/ 	.short	0x0038
        /*0034*/ 	.byte	0x00, 0xf0, 0x21, 0x00


	//----- nvinfo : EIATTR_KPARAM_INFO
	.align		4
.L_13:
        /*0038*/ 	.byte	0x04, 0x17
        /*003a*/ 	.short	(.L_15 - .L_14)
.L_14:
        /*003c*/ 	.word	0x00000000
        /*0040*/ 	.short	0x0007
        /*0042*/ 	.short	0x0030
        /*0044*/ 	.byte	0x00, 0xf0, 0x21, 0x00


	//----- nvinfo : EIATTR_KPARAM_INFO
	.align		4
.L_15:
        /*0048*/ 	.byte	0x04, 0x17
        /*004a*/ 	.short	(.L_17 - .L_16)
.L_16:
        /*004c*/ 	.word	0x00000000
        /*0050*/ 	.short	0x0006
        /*0052*/ 	.short	0x0028
        /*0054*/ 	.byte	0x00, 0xf0, 0x21, 0x00


	//----- nvinfo : EIATTR_KPARAM_INFO
	.align		4
.L_17:
        /*0058*/ 	.byte	0x04, 0x17
        /*005a*/ 	.short	(.L_19 - .L_18)
.L_18:
        /*005c*/ 	.word	0x00000000
        /*0060*/ 	.short	0x0005
        /*0062*/ 	.short	0x0020
        /*0064*/ 	.byte	0x00, 0xf0, 0x11, 0x00


	//----- nvinfo : EIATTR_KPARAM_INFO
	.align		4
.L_19:
        /*0068*/ 	.byte	0x04, 0x17
        /*006a*/ 	.short	(.L_21 - .L_20)
.L_20:
        /*006c*/ 	.word	0x00000000
        /*0070*/ 	.short	0x0004
        /*0072*/ 	.short	0x001c
        /*0074*/ 	.byte	0x00, 0xf0, 0x11, 0x00


	//----- nvinfo : EIATTR_KPARAM_INFO
	.align		4
.L_21:
        /*0078*/ 	.byte	0x04, 0x17
        /*007a*/ 	.short	(.L_23 - .L_22)
.L_22:
        /*007c*/ 	.word	0x00000000
        /*0080*/ 	.short	0x0003
        /*0082*/ 	.short	0x0018
        /*0084*/ 	.byte	0x00, 0xf0, 0x11, 0x00


	//----- nvinfo : EIATTR_KPARAM_INFO
	.align		4
.L_23:
        /*0088*/ 	.byte	0x04, 0x17
        /*008a*/ 	.short	(.L_25 - .L_24)
.L_24:
        /*008c*/ 	.word	0x00000000
        /*0090*/ 	.short	0x0002
        /*0092*/ 	.short	0x0010
        /*0094*/ 	.byte	0x00, 0xf4, 0x21, 0x00


	//----- nvinfo : EIATTR_KPARAM_INFO
	.align		4
.L_25:
        /*0098*/ 	.byte	0x04, 0x17
        /*009a*/ 	.short	(.L_27 - .L_26)
.L_26:
        /*009c*/ 	.word	0x00000000
        /*00a0*/ 	.short	0x0001
        /*00a2*/ 	.short	0x0008
        /*00a4*/ 	.byte	0x00, 0xf4, 0x21, 0x00


	//----- nvinfo : EIATTR_KPARAM_INFO
	.align		4
.L_27:
        /*00a8*/ 	.byte	0x04, 0x17
        /*00aa*/ 	.short	(.L_29 - .L_28)
.L_28:
        /*00ac*/ 	.word	0x00000000
        /*00b0*/ 	.short	0x0000
        /*00b2*/ 	.short	0x0000
        /*00b4*/ 	.byte	0x00, 0xf4, 0x21, 0x00


	//----- nvinfo : EIATTR_SPARSE_MMA_MASK
	.align		4
.L_29:
        /*00b8*/ 	.byte	0x03, 0x50
        /*00ba*/ 	.short	0x0000


	//----- nvinfo : EIATTR_MAXREG_COUNT
	.align		4
        /*00bc*/ 	.byte	0x03, 0x1b
        /*00be*/ 	.short	0x00ff


	//----- nvinfo : EIATTR_NUM_BARRIERS
	.align		4
        /*00c0*/ 	.byte	0x02, 0x4c
        /*00c2*/ 	.byte	0x01
	.zero		1


	//----- nvinfo : EIATTR_MERCURY_ISA_VERSION
	.align		4
        /*00c4*/ 	.byte	0x03, 0x5f
        /*00c6*/ 	.short	0x0101


	//----- nvinfo : EIATTR_INT_WARP_WIDE_INSTR_OFFSETS
	.align		4
        /*00c8*/ 	.byte	0x04, 0x31
        /*00ca*/ 	.short	(.L_31 - .L_30)


	//   ....[0]....
.L_30:
        /*00cc*/ 	.word	0x000012f0


	//   ....[1]....
        /*00d0*/ 	.word	0x00001340


	//   ....[2]....
        /*00d4*/ 	.word	0x000016a0


	//   ....[3]....
        /*00d8*/ 	.word	0x000016b0


	//   ....[4]....
        /*00dc*/ 	.word	0x000016c0


	//   ....[5]....
        /*00e0*/ 	.word	0x000016d0


	//   ....[6]....
        /*00e4*/ 	.word	0x00001c60


	//   ....[7]....
        /*00e8*/ 	.word	0x00001c70


	//----- nvinfo : EIATTR_COOP_GROUP_MASK_REGIDS
	.align		4
.L_31:
        /*00ec*/ 	.byte	0x04, 0x29
        /*00ee*/ 	.short	(.L_33 - .L_32)


	//   ....[0]....
.L_32:
        /*00f0*/ 	.word	0xffffffff


	//   ....[1]....
        /*00f4*/ 	.word	0xffffffff


	//   ....[2]....
        /*00f8*/ 	.word	0xffffffff


	//   ....[3]....
        /*00fc*/ 	.word	0xffffffff


	//----- nvinfo : EIATTR_COOP_GROUP_INSTR_OFFSETS
	.align		4
.L_33:
        /*0100*/ 	.byte	0x04, 0x28
        /*0102*/ 	.short	(.L_35 - .L_34)


	//   ....[0]....
.L_34:
        /*0104*/ 	.word	0x00000150


	//   ....[1]....
        /*0108*/ 	.word	0x00000700


	//   ....[2]....
        /*010c*/ 	.word	0x00000cf0


	//   ....[3]....
        /*0110*/ 	.word	0x00001800


	//----- nvinfo : EIATTR_MBARRIER_INSTR_OFFSETS
	.align		4
.L_35:
        /*0114*/ 	.byte	0x04, 0x39
        /*0116*/ 	.short	(.L_37 - .L_36)


	//   ....[0]....
.L_36:
        /*0118*/ 	.word	0x00001360
        /*011c*/ 	.word	0x000000ff
        /*0120*/ 	.word	0x00003000
        /*0124*/ 	.short	0x0100
        /*0126*/ 	.byte	0x08
	.zero		1


	//   ....[1]....
        /*0128*/ 	.word	0x000017e0
        /*012c*/ 	.word	0x000000ff
        /*0130*/ 	.word	0x00003000
        /*0134*/ 	.short	0x010a
        /*0136*/ 	.byte	0x08
	.zero		1


	//   ....[2]....
        /*0138*/ 	.word	0x00001ac0
        /*013c*/ 	.word	0x000000ff
        /*0140*/ 	.word	0x00003000
        /*0144*/ 	.short	0x0108
        /*0146*/ 	.byte	0x08
	.zero		1


	//   ....[3]....
        /*0148*/ 	.word	0x00001d20
        /*014c*/ 	.word	0x000000ff
        /*0150*/ 	.word	0x00003000
        /*0154*/ 	.short	0x010a
        /*0156*/ 	.byte	0x08
	.zero		1


	//----- nvinfo : EIATTR_NUM_MBARRIERS
	.align		4
.L_37:
        /*0158*/ 	.byte	0x03, 0x38
        /*015a*/ 	.short	0x0001


	//----- nvinfo : EIATTR_EXIT_INSTR_OFFSETS
	.align		4
        /*015c*/ 	.byte	0x04, 0x1c
        /*015e*/ 	.short	(.L_39 - .L_38)


	//   ....[0]....
.L_38:
        /*0160*/ 	.word	0x00001d10


	//----- nvinfo : EIATTR_REQNTID
	.align		4
.L_39:
        /*0164*/ 	.byte	0x04, 0x10
        /*0166*/ 	.short	(.L_41 - .L_40)
.L_40:
        /*0168*/ 	.word	0x00000100
        /*016c*/ 	.word	0x00000001
        /*0170*/ 	.word	0x00000001


	//----- nvinfo : EIATTR_CRS_STACK_SIZE
	.align		4
.L_41:
        /*0174*/ 	.byte	0x04, 0x1e
        /*0176*/ 	.short	(.L_43 - .L_42)
.L_42:
        /*0178*/ 	.word	0x00000000


	//----- nvinfo : EIATTR_CBANK_PARAM_SIZE
	.align		4
.L_43:
        /*017c*/ 	.byte	0x03, 0x19
        /*017e*/ 	.short	0x0050


	//----- nvinfo : EIATTR_PARAM_CBANK
	.align		4
        /*0180*/ 	.byte	0x04, 0x0a
        /*0182*/ 	.short	(.L_45 - .L_44)
	.align		4
.L_44:
        /*0184*/ 	.word	index@(.nv.constant0.gluon_wgmma)
        /*0188*/ 	.short	0x0210
        /*018a*/ 	.short	0x0050


	//----- nvinfo : EIATTR_SW_WAR
	.align		4
.L_45:
        /*018c*/ 	.byte	0x04, 0x36
        /*018e*/ 	.short	(.L_47 - .L_46)
.L_46:
        /*0190*/ 	.word	0x00000008
.L_47:


//--------------------- .nv.callgraph             --------------------------
	.section	.nv.callgraph,"",@"SHT_CUDA_CALLGRAPH"
	.align	4
	.sectionentsize	8
	.align		4
        /*0000*/ 	.word	0x00000000
	.align		4
        /*0004*/ 	.word	0xffffffff
	.align		4
        /*0008*/ 	.word	0x00000000
	.align		4
        /*000c*/ 	.word	0xfffffffe
	.align		4
        /*0010*/ 	.word	0x00000000
	.align		4
        /*0014*/ 	.word	0xfffffffd
	.align		4
        /*0018*/ 	.word	0x00000000
	.align		4
        /*001c*/ 	.word	0xfffffffc


//--------------------- .text.gluon_wgmma         --------------------------
	.section	.text.gluon_wgmma,"ax",@progbits
	.align	128
        .global         gluon_wgmma
        .type           gluon_wgmma,@function
        .size           gluon_wgmma,(.L_x_53 - gluon_wgmma)
        .other          gluon_wgmma,@"STO_CUDA_ENTRY STV_DEFAULT"
gluon_wgmma:
.text.gluon_wgmma:
[----:B------:R-:W-:Y:S01]  /*0000*/  LDC R1, c[0x0][0x28] ;  /* 0x00000a00ff017b82 */ /* 0x000fe20000000800 */
[----:B------:R-:W1:Y:S07]  /*0010*/  S2R R0, SR_TID.X ;  /* 0x0000000000007919 */ /* 0x000e6e0000002100 */
[----:B------:R-:W2:Y:S01]  /*0020*/  S2UR UR4, SR_CgaCtaId ;  /* 0x00000000000479c3 */ /* 0x000ea20000008800 */
[----:B------:R-:W-:Y:S01]  /*0030*/  UMOV UR8, 0x400 ;  /* 0x0000040000087882 */ /* 0x000fe20000000000 */
[----:B------:R-:W-:Y:S01]  /*0040*/  ULDC UR6, c[0x0][0xc] ;  /* 0x0000030000067ab9 */ /* 0x000fe20000000800 */
[----:B------:R-:W-:Y:S01]  /*0050*/  ULDC.64 UR24, c[0x0][0x250] ;  /* 0x0000940000187ab9 */ /* 0x000fe20000000a00 */
[----:B------:R-:W-:Y:S04]  /*0060*/  BSSY B0, `(.L_x_0) ;  /* 0x000001e000007945 */ /* 0x000fe80003800000 */
[----:B------:R-:W3:Y:S08]  /*0070*/  LDC R2, c[0x0][0x228] ;  /* 0x00008a00ff027b82 */ /* 0x000ef00000000800 */
[----:B------:R-:W4:Y:S08]  /*0080*/  LDC R8, c[0x0][0x230] ;  /* 0x00008c00ff087b82 */ /* 0x000f300000000800 */
[----:B------:R-:W-:Y:S01]  /*0090*/  S2UR UR9, SR_CTAID.Y ;  /* 0x00000000000979c3 */ /* 0x000fe20000002600 */
[----:B--2---:R-:W-:-:S03]  /*00a0*/  ULEA UR8, UR4, UR8, 0x18 ;  /* 0x0000000804087291 */ /* 0x004fc6000f8ec03f */
[----:B------:R-:W-:Y:S01]  /*00b0*/  ULDC UR4, c[0x0][0x10] ;  /* 0x0000040000047ab9 */ /* 0x000fe20000000800 */
[----:B-1----:R-:W-:-:S03]  /*00c0*/  LOP3.LUT R6, R0, 0xff, RZ, 0xc0, !PT ;  /* 0x000000ff00067812 */ /* 0x002fc600078ec0ff */
[----:B------:R-:W1:Y:S01]  /*00d0*/  S2UR UR5, SR_CTAID.Z ;  /* 0x00000000000579c3 */ /* 0x000e620000002700 */
[----:B---3--:R-:W-:Y:S01]  /*00e0*/  VIADD R2, R2, 0xffffffff ;  /* 0xffffffff02027836 */ /* 0x008fe20000000000 */
[C---:B------:R-:W-:Y:S02]  /*00f0*/  ISETP.GE.U32.AND P0, PT, R6.reuse, 0x20, PT ;  /* 0x000000200600780c */ /* 0x040fe40003f06070 */
[C---:B------:R-:W-:Y:S02]  /*0100*/  ISETP.NE.U32.AND P1, PT, R6.reuse, RZ, PT ;  /* 0x000000ff0600720c */ /* 0x040fe40003f25070 */
[----:B------:R-:W-:Y:S02]  /*0110*/  LEA R14, R6, UR8, 0x2 ;  /* 0x00000008060e7c11 */ /* 0x000fe4000f8e10ff */
[----:B------:R-:W2:Y:S01]  /*0120*/  S2UR UR7, SR_CTAID.X ;  /* 0x00000000000779c3 */ /* 0x000ea20000002500 */
[----:B----4-:R-:W-:-:S06]  /*0130*/  VIADD R11, R8, 0xffffffff ;  /* 0xffffffff080b7836 */ /* 0x010fcc0000000000 */
[----:B------:R3:W-:Y:S01]  /*0140*/  @!P0 STS [R14], RZ ;  /* 0x000000ff0e008388 */ /* 0x0007e20000000800 */
[----:B------:R-:W-:-:S03]  /*0150*/  NOP ;  /* 0x0000000000007918 */ /* 0x000fc60000000000 */
[----:B------:R3:W-:Y:S01]  /*0160*/  @!P1 STS [UR8+0x24], R2 ;  /* 0x00002402ff009988 */ /* 0x0007e20008000808 */
[----:B-1----:R-:W-:-:S03]  /*0170*/  UIMAD UR4, UR5, UR4, UR9 ;  /* 0x00000004050472a4 */ /* 0x002fc6000f8e0209 */
[----:B------:R3:W-:Y:S01]  /*0180*/  @!P1 STS [UR8+0x20], R11 ;  /* 0x0000200bff009988 */ /* 0x0007e20008000808 */
[----:B--2---:R-:W-:-:S04]  /*0190*/  UIMAD UR4, UR4, UR6, UR7 ;  /* 0x00000006040472a4 */ /* 0x004fc8000f8e0207 */
[----:B------:R-:W-:-:S04]  /*01a0*/  UIMAD UR4, UR4, 0x180, URZ ;  /* 0x00000180040478a4 */ /* 0x000fc8000f8e023f */
[----:B------:R-:W-:-:S04]  /*01b0*/  UIADD3 UR16, UP0, UR4, UR24, URZ ;  /* 0x0000001804107290 */ /* 0x000fc8000ff1e03f */
[----:B------:R-:W-:Y:S01]  /*01c0*/  ULEA.HI.X.SX32 UR17, UR4, UR25, 0x1, UP0 ;  /* 0x0000001904117291 */ /* 0x000fe200080f0e3f */
[----:B---3--:R-:W-:Y:S11]  /*01d0*/  @P1 BRA `(.L_x_1) ;  /* 0x0000000000181947 */ /* 0x008ff60003800000 */
[----:B------:R-:W1:Y:S01]  /*01e0*/  LDS R3, [UR8+0x8] ;  /* 0x00000808ff037984 */ /* 0x000e620008000800 */
[----:B------:R-:W2:Y:S01]  /*01f0*/  LDC.64 R12, c[0x0][0x210] ;  /* 0x00008400ff0c7b82 */ /* 0x000ea20000000a00 */
[----:B------:R-:W-:Y:S02]  /*0200*/  IMAD.MOV.U32 R4, RZ, RZ, 0x70 ;  /* 0x00000070ff047424 */ /* 0x000fe400078e00ff */
[----:B--2---:R2:W-:Y:S03]  /*0210*/  STS.64 [UR8], R12 ;  /* 0x0000000cff007988 */ /* 0x0045e60008000a08 */
[----:B-1----:R-:W-:-:S05]  /*0220*/  LOP3.LUT R3, R3, 0x10, R4, 0xd8, !PT ;  /* 0x0000001003037812 */ /* 0x002fca00078ed804 */
[----:B------:R2:W-:Y:S02]  /*0230*/  STS [UR8+0x8], R3 ;  /* 0x00000803ff007988 */ /* 0x0005e40008000808 */
.L_x_1:
[----:B------:R-:W-:Y:S05]  /*0240*/  BSYNC B0 ;  /* 0x0000000000007941 */ /* 0x000fea0003800000 */
.L_x_0:
[----:B------:R-:W-:Y:S04]  /*0250*/  BSSY B0, `(.L_x_2) ;  /* 0x000000a000007945 */ /* 0x000fe80003800000 */
[----:B------:R-:W-:Y:S05]  /*0260*/  @P1 BRA `(.L_x_3) ;  /* 0x0000000000201947 */ /* 0x000fea0003800000 */
[----:B--2---:R-:W1:Y:S01]  /*0270*/  LDS R3, [UR8+0x34] ;  /* 0x00003408ff037984 */ /* 0x004e620008000800 */
[----:B------:R-:W-:Y:S02]  /*0280*/  IMAD.MOV.U32 R4, RZ, RZ, 0x1f000000 ;  /* 0x1f000000ff047424 */ /* 0x000fe400078e00ff */
[----:B------:R-:W-:Y:S01]  /*0290*/  @!P1 IMAD.MOV.U32 R5, RZ, RZ, 0x3f ;  /* 0x0000003fff059424 */ /* 0x000fe200078e00ff */
[----:B------:R-:W2:Y:S02]  /*02a0*/  @!P1 LDS R10, [UR8+0x38] ;  /* 0x00003808ff0a9984 */ /* 0x000ea40008000800 */
[----:B-1----:R-:W-:Y:S02]  /*02b0*/  LOP3.LUT R3, R3, 0xff000000, R4, 0xb8, !PT ;  /* 0xff00000003037812 */ /* 0x002fe400078eb804 */
[----:B--2---:R-:W-:-:S03]  /*02c0*/  @!P1 LOP3.LUT R4, R10, 0xff, R5, 0xb8, !PT ;  /* 0x000000ff0a049812 */ /* 0x004fc600078eb805 */
[----:B------:R1:W-:Y:S04]  /*02d0*/  STS [UR8+0x34], R3 ;  /* 0x00003403ff007988 */ /* 0x0003e80008000808 */
[----:B------:R1:W-:Y:S02]  /*02e0*/  @!P1 STS [UR8+0x38], R4 ;  /* 0x00003804ff009988 */ /* 0x0003e40008000808 */
.L_x_3:
[----:B------:R-:W-:Y:S05]  /*02f0*/  BSYNC B0 ;  /* 0x0000000000007941 */ /* 0x000fea0003800000 */
.L_x_2:
[----:B------:R-:W-:Y:S04]  /*0300*/  BSSY B0, `(.L_x_4) ;  /* 0x000000e000007945 */ /* 0x000fe80003800000 */
[----:B------:R-:W-:Y:S05]  /*0310*/  @P1 BRA `(.L_x_5) ;  /* 0x0000000000301947 */ /* 0x000fea0003800000 */
[----:B-1----:R-:W1:Y:S01]  /*0320*/  LDS R4, [UR8+0x34] ;  /* 0x00003408ff047984 */ /* 0x002e620008000800 */
[----:B--2---:R-:W2:Y:S03]  /*0330*/  LDC.64 R12, c[0x0][0x238] ;  /* 0x00008e00ff0c7b82 */ /* 0x004ea60000000a00 */
[----:B------:R-:W3:Y:S01]  /*0340*/  LDS R3, [UR8+0x1c] ;  /* 0x00001c08ff037984 */ /* 0x000ee20008000800 */
[C---:B--2---:R-:W-:Y:S01]  /*0350*/  SHF.L.U64.HI R10, R12.reuse, 0x1, R13 ;  /* 0x000000010c0a7819 */ /* 0x044fe2000001020d */
[----:B------:R-:W-:-:S03]  /*0360*/  IMAD.SHL.U32 R5, R12, 0x2, RZ ;  /* 0x000000020c057824 */ /* 0x000fc600078e00ff */
[--C-:B------:R-:W-:Y:S02]  /*0370*/  SHF.R.U32.HI R12, RZ, 0x4, R10.reuse ;  /* 0x00000004ff0c7819 */ /* 0x100fe4000001160a */
[----:B------:R-:W-:-:S05]  /*0380*/  SHF.R.U64 R5, R5, 0x4, R10 ;  /* 0x0000000405057819 */ /* 0x000fca000000120a */
[----:B------:R4:W-:Y:S01]  /*0390*/  STS [UR8+0xc], R5 ;  /* 0x00000c05ff007988 */ /* 0x0009e20008000808 */
[----:B-1----:R-:W-:Y:S02]  /*03a0*/  LOP3.LUT R4, R4, 0x7, RZ, 0xb8, !PT ;  /* 0x0000000704047812 */ /* 0x002fe400078eb8ff */
[----:B---3--:R-:W-:-:S03]  /*03b0*/  LOP3.LUT R3, R3, 0xf, R12, 0xb8, !PT ;  /* 0x0000000f03037812 */ /* 0x008fc600078eb80c */
[----:B------:R4:W-:Y:S04]  /*03c0*/  STS [UR8+0x34], R4 ;  /* 0x00003404ff007988 */ /* 0x0009e80008000808 */
[----:B------:R4:W-:Y:S02]  /*03d0*/  STS [UR8+0x1c], R3 ;  /* 0x00001c03ff007988 */ /* 0x0009e40008000808 */
.L_x_5:
[----:B------:R-:W-:Y:S05]  /*03e0*/  BSYNC B0 ;  /* 0x0000000000007941 */ /* 0x000fea0003800000 */
.L_x_4:
[----:B------:R-:W-:Y:S04]  /*03f0*/  BSSY B1, `(.L_x_6) ;  /* 0x000001b000017945 */ /* 0x000fe80003800000 */
[----:B------:R-:W-:Y:S01]  /*0400*/  BSSY B0, `(.L_x_7) ;  /* 0x0000016000007945 */ /* 0x000fe20003800000 */
[----:B------:R-:W-:-:S03]  /*0410*/  IMAD.MOV.U32 R7, RZ, RZ, RZ ;  /* 0x000000ffff077224 */ /* 0x000fc600078e00ff */
[----:B------:R-:W-:Y:S05]  /*0420*/  @P1 BRA `(.L_x_8) ;  /* 0x0000000000201947 */ /* 0x000fea0003800000 */
[----:B-12-4-:R-:W1:Y:S02]  /*0430*/  LDS R3, [UR8+0x34] ;  /* 0x00003408ff037984 */ /* 0x016e640008000800 */
[----:B-1----:R-:W-:-:S05]  /*0440*/  LOP3.LUT R3, R3, 0x38, RZ, 0xb8, !PT ;  /* 0x0000003803037812 */ /* 0x002fca00078eb8ff */
[----:B------:R1:W-:Y:S01]  /*0450*/  STS [UR8+0x34], R3 ;  /* 0x00003403ff007988 */ /* 0x0003e20008000808 */
[----:B------:R-:W-:Y:S05]  /*0460*/  @P1 BRA `(.L_x_9) ;  /* 0x0000000000201947 */ /* 0x000fea0003800000 */
[----:B-1----:R-:W1:Y:S01]  /*0470*/  LDS R3, [UR8+0x8] ;  /* 0x00000808ff037984 */ /* 0x002e620008000800 */
[----:B------:R-:W-:-:S05]  /*0480*/  IMAD.MOV.U32 R4, RZ, RZ, 0x780 ;  /* 0x00000780ff047424 */ /* 0x000fca00078e00ff */
[----:B-1----:R-:W-:-:S05]  /*0490*/  LOP3.LUT R3, R3, 0x300, R4, 0xd8, !PT ;  /* 0x0000030003037812 */ /* 0x002fca00078ed804 */
[----:B------:R3:W-:Y:S02]  /*04a0*/  STS [UR8+0x8], R3 ;  /* 0x00000803ff007988 */ /* 0x0007e40008000808 */
.L_x_8:
[----:B------:R-:W-:Y:S05]  /*04b0*/  @P1 BRA `(.L_x_10) ;  /* 0x0000000000281947 */ /* 0x000fea0003800000 */
[----:B-1234-:R-:W1:Y:S02]  /*04c0*/  LDS R3, [UR8+0x8] ;  /* 0x00000808ff037984 */ /* 0x01ee640008000800 */
[----:B-1----:R-:W-:-:S05]  /*04d0*/  LOP3.LUT R3, R3, 0x1800, RZ, 0xb8, !PT ;  /* 0x0000180003037812 */ /* 0x002fca00078eb8ff */
[----:B------:R2:W-:Y:S02]  /*04e0*/  STS [UR8+0x8], R3 ;  /* 0x00000803ff007988 */ /* 0x0005e40008000808 */
.L_x_9:
[----:B------:R-:W-:Y:S05]  /*04f0*/  @P1 BREAK B0 ;  /* 0x0000000000001942 */ /* 0x000fea0003800000 */
[----:B------:R-:W-:Y:S05]  /*0500*/  @P1 BRA `(.L_x_11) ;  /* 0x0000000000241947 */ /* 0x000fea0003800000 */
[----:B------:R-:W3:Y:S01]  /*0510*/  LDS R4, [UR8+0x8] ;  /* 0x00000808ff047984 */ /* 0x000ee20008000800 */
[----:B-12---:R-:W-:-:S05]  /*0520*/  IMAD.MOV.U32 R3, RZ, RZ, 0x6000 ;  /* 0x00006000ff037424 */ /* 0x006fca00078e00ff */
[----:B---3--:R-:W-:-:S04]  /*0530*/  LOP3.LUT R3, R4, 0x4000, R3, 0xd8, !PT ;  /* 0x0000400004037812 */ /* 0x008fc800078ed803 */
[----:B------:R-:W-:-:S05]  /*0540*/  LOP3.LUT R3, R3, 0x400000, RZ, 0xb8, !PT ;  /* 0x0040000003037812 */ /* 0x000fca00078eb8ff */
[----:B------:R5:W-:Y:S02]  /*0550*/  STS [UR8+0x8], R3 ;  /* 0x00000803ff007988 */ /* 0x000be40008000808 */
.L_x_10:
[----:B------:R-:W-:Y:S05]  /*0560*/  BSYNC B0 ;  /* 0x0000000000007941 */ /* 0x000fea0003800000 */
.L_x_7:
[----:B-12345:R-:W1:Y:S02]  /*0570*/  @!P1 LDS R3, [UR8+0x8] ;  /* 0x00000808ff039984 */ /* 0x03ee640008000800 */
[----:B-1----:R-:W-:-:S05]  /*0580*/  @!P1 LOP3.LUT R3, R3, 0x8000, RZ, 0xb8, !PT ;  /* 0x0000800003039812 */ /* 0x002fca00078eb8ff */
[----:B------:R3:W-:Y:S02]  /*0590*/  @!P1 STS [UR8+0x8], R3 ;  /* 0x00000803ff009988 */ /* 0x0007e40008000808 */
.L_x_11:
[----:B------:R-:W-:Y:S05]  /*05a0*/  BSYNC B1 ;  /* 0x0000000000017941 */ /* 0x000fea0003800000 */
.L_x_6:
[----:B------:R-:W-:Y:S05]  /*05b0*/  WARPSYNC.ALL ;  /* 0x0000000000007948 */ /* 0x000fea0003800000 */
[----:B------:R-:W-:Y:S05]  /*05c0*/  @P0 BRA `(.L_x_12) ;  /* 0x0000000000280947 */ /* 0x000fea0003800000 */
[----:B-123--:R-:W1:Y:S01]  /*05d0*/  S2R R3, SR_LANEID ;  /* 0x0000000000037919 */ /* 0x00ee620000000000 */
[----:B------:R-:W-:Y:S05]  /*05e0*/  WARPSYNC.ALL ;  /* 0x0000000000007948 */ /* 0x000fea0003800000 */
[----:B-1----:R-:W-:-:S05]  /*05f0*/  IMAD.SHL.U32 R3, R3, 0x4, RZ ;  /* 0x0000000403037824 */ /* 0x002fca00078e00ff */
[----:B------:R-:W1:Y:S01]  /*0600*/  LDS R9, [R3+UR8] ;  /* 0x0000000803097984 */ /* 0x000e620008000800 */
[----:B------:R-:W-:-:S05]  /*0610*/  IADD3 R4, P2, R3, UR16, RZ ;  /* 0x0000001003047c10 */ /* 0x000fca000ff5e0ff */
[----:B------:R-:W-:-:S05]  /*0620*/  IMAD.X R5, RZ, RZ, UR17, P2 ;  /* 0x00000011ff057e24 */ /* 0x000fca00090e06ff */
[----:B-1----:R4:W5:Y:S01]  /*0630*/  ATOMG.E.EXCH.STRONG.GPU PT, RZ, [R4], R9 ;  /* 0x0000000904ff73a8 */ /* 0x00296200041ee100 */
[----:B------:R-:W-:-:S04]  /*0640*/  DEPBAR {5,4,3,2,1,0} ;  /* 0x0000003f0000791a */ /* 0x000fc80000000000 */
[----:B------:R4:W-:Y:S01]  /*0650*/  UTMACCTL.IV [UR16] ;  /* 0x00000000100079b9 */ /* 0x0009e20008000000 */
[----:B------:R-:W-:Y:S01]  /*0660*/  NOP ;  /* 0x0000000000007918 */ /* 0x000fe20000000000 */
.L_x_12:
[----:B------:R-:W-:Y:S05]  /*0670*/  @P0 BRA `(.L_x_13) ;  /* 0x00000000000c0947 */ /* 0x000fea0003800000 */
[----:B------:R0:W-:Y:S01]  /*0680*/  UTMACMDFLUSH ;  /* 0x00000000000079b7 */ /* 0x0001e20000000000 */
[----:B------:R-:W-:Y:S05]  /*0690*/  @P0 BRA `(.L_x_13) ;  /* 0x0000000000040947 */ /* 0x000fea0003800000 */
[----:B------:R-:W-:-:S04]  /*06a0*/  DEPBAR.LE SB0, 0x0 ;  /* 0x000080000000791a */ /* 0x000fc80000000000 */
.L_x_13:
[----:B------:R-:W-:Y:S05]  /*06b0*/  WARPSYNC.ALL ;  /* 0x0000000000007948 */ /* 0x000fea0003800000 */
[----:B-----5:R-:W-:Y:S06]  /*06c0*/  BAR.SYNC.DEFER_BLOCKING 0x0 ;  /* 0x0000000000007b1d */ /* 0x020fec0000010000 */
[----:B------:R-:W-:Y:S02]  /*06d0*/  BSSY B1, `(.L_x_14) ;  /* 0x000000b000017945 */ /* 0x000fe40003800000 */
[----:B------:R-:W-:Y:S06]  /*06e0*/  BAR.SYNC.DEFER_BLOCKING 0x0 ;  /* 0x0000000000007b1d */ /* 0x000fec0000010000 */
[----:B------:R5:W-:Y:S01]  /*06f0*/  @!P0 STS [R14], RZ ;  /* 0x000000ff0e008388 */ /* 0x000be20000000800 */
[----:B------:R-:W-:Y:S01]  /*0700*/  NOP ;  /* 0x0000000000007918 */ /* 0x000fe20000000000 */
[----:B------:R-:W-:Y:S05]  /*0710*/  @P1 BRA `(.L_x_15) ;  /* 0x0000000000181947 */ /* 0x000fea0003800000 */
[----:B-123--:R-:W1:Y:S01]  /*0720*/  LDS R3, [UR8+0x8] ;  /* 0x00000808ff037984 */ /* 0x00ee620008000800 */
[----:B------:R-:W2:Y:S01]  /*0730*/  LDC.64 R12, c[0x0][0x218] ;  /* 0x00008600ff0c7b82 */ /* 0x000ea20000000a00 */
[----:B----4-:R-:W-:Y:S02]  /*0740*/  IMAD.MOV.U32 R4, RZ, RZ, 0x70 ;  /* 0x00000070ff047424 */ /* 0x010fe400078e00ff */
[----:B--2---:R2:W-:Y:S03]  /*0750*/  STS.64 [UR8], R12 ;  /* 0x0000000cff007988 */ /* 0x0045e60008000a08 */
[----:B-1----:R-:W-:-:S05]  /*0760*/  LOP3.LUT R3, R3, 0x10, R4, 0xd8, !PT ;  /* 0x0000001003037812 */ /* 0x002fca00078ed804 */
[----:B------:R2:W-:Y:S02]  /*0770*/  STS [UR8+0x8], R3 ;  /* 0x00000803ff007988 */ /* 0x0005e40008000808 */
.L_x_15:
[----:B----4-:R-:W-:Y:S05]  /*0780*/  BSYNC B1 ;  /* 0x0000000000017941 */ /* 0x010fea0003800000 */
.L_x_14:
[----:B------:R-:W-:Y:S04]  /*0790*/  BSSY B2, `(.L_x_16) ;  /* 0x000000f000027945 */ /* 0x000fe80003800000 */
[----:B------:R-:W-:Y:S04]  /*07a0*/  BSSY B1, `(.L_x_17) ;  /* 0x000000c000017945 */ /* 0x000fe80003800000 */
[----:B------:R-:W-:Y:S05]  /*07b0*/  @P1 BRA `(.L_x_18) ;  /* 0x0000000000281947 */ /* 0x000fea0003800000 */
[----:B-123--:R-:W1:Y:S01]  /*07c0*/  LDS R3, [UR8+0x34] ;  /* 0x00003408ff037984 */ /* 0x00ee620008000800 */
[----:B------:R-:W-:Y:S01]  /*07d0*/  IMAD.MOV.U32 R4, RZ, RZ, 0x1f000000 ;  /* 0x1f000000ff047424 */ /* 0x000fe200078e00ff */
[----:B------:R-:W-:Y:S05]  /*07e0*/  @P1 BREAK B1 ;  /* 0x0000000000011942 */ /* 0x000fea0003800000 */
[----:B-1----:R-:W-:-:S05]  /*07f0*/  LOP3.LUT R3, R3, 0xff000000, R4, 0xb8, !PT ;  /* 0xff00000003037812 */ /* 0x002fca00078eb804 */
[----:B------:R1:W-:Y:S01]  /*0800*/  STS [UR8+0x34], R3 ;  /* 0x00003403ff007988 */ /* 0x0003e20008000808 */
[----:B------:R-:W-:Y:S05]  /*0810*/  @P1 BRA `(.L_x_19) ;  /* 0x0000000000181947 */ /* 0x000fea0003800000 */
[----:B------:R-:W2:Y:S01]  /*0820*/  LDS R4, [UR8+0x38] ;  /* 0x00003808ff047984 */ /* 0x000ea20008000800 */
[----:B-1----:R-:W-:-:S05]  /*0830*/  IMAD.MOV.U32 R3, RZ, RZ, 0x7f ;  /* 0x0000007fff037424 */ /* 0x002fca00078e00ff */
[----:B--2---:R-:W-:-:S05]  /*0840*/  LOP3.LUT R3, R4, 0xff, R3, 0xb8, !PT ;  /* 0x000000ff04037812 */ /* 0x004fca00078eb803 */
[----:B------:R4:W-:Y:S02]  /*0850*/  STS [UR8+0x38], R3 ;  /* 0x00003803ff007988 */ /* 0x0009e40008000808 */
.L_x_18:
[----:B------:R-:W-:Y:S05]  /*0860*/  BSYNC B1 ;  /* 0x0000000000017941 */ /* 0x000fea0003800000 */
.L_x_17:
[----:B------:R1:W-:Y:S02]  /*0870*/  @!P1 STS [UR8+0x20], R11 ;  /* 0x0000200bff009988 */ /* 0x0003e40008000808 */
.L_x_19:
[----:B------:R-:W-:Y:S05]  /*0880*/  BSYNC B2 ;  /* 0x0000000000027941 */ /* 0x000fea0003800000 */
.L_x_16:
[----:B------:R-:W-:Y:S05]  /*0890*/  WARPSYNC.ALL ;  /* 0x0000000000007948 */ /* 0x000fea0003800000 */
[----:B-1234-:R-:W1:Y:S01]  /*08a0*/  LDC R3, c[0x0][0x22c] ;  /* 0x00008b00ff037b82 */ /* 0x01ee620000000800 */
[----:B------:R-:W-:Y:S01]  /*08b0*/  BSSY B2, `(.L_x_20) ;  /* 0x0000010000027945 */ /* 0x000fe20003800000 */
[----:B-1----:R-:W-:-:S05]  /*08c0*/  VIADD R3, R3, 0xffffffff ;  /* 0xffffffff03037836 */ /* 0x002fca0000000000 */
[----:B------:R1:W-:Y:S01]  /*08d0*/  @!P1 STS [UR8+0x24], R3 ;  /* 0x00002403ff009988 */ /* 0x0003e20008000808 */
[----:B------:R-:W-:Y:S05]  /*08e0*/  @P1 BRA `(.L_x_21) ;  /* 0x0000000000301947 */ /* 0x000fea0003800000 */
[----:B------:R-:W2:Y:S01]  /*08f0*/  LDS R5, [UR8+0x34] ;  /* 0x00003408ff057984 */ /* 0x000ea20008000800 */
[----:B------:R-:W3:Y:S03]  /*0900*/  LDC.64 R12, c[0x0][0x240] ;  /* 0x00009000ff0c7b82 */ /* 0x000ee60000000a00 */
[----:B------:R-:W4:Y:S01]  /*0910*/  LDS R4, [UR8+0x1c] ;  /* 0x00001c08ff047984 */ /* 0x000f220008000800 */
[C---:B---3--:R-:W-:Y:S01]  /*0920*/  SHF.L.U64.HI R10, R12.reuse, 0x1, R13 ;  /* 0x000000010c0a7819 */ /* 0x048fe2000001020d */
[----:B------:R-:W-:-:S03]  /*0930*/  IMAD.SHL.U32 R9, R12, 0x2, RZ ;  /* 0x000000020c097824 */ /* 0x000fc600078e00ff */
[--C-:B------:R-:W-:Y:S02]  /*0940*/  SHF.R.U32.HI R11, RZ, 0x4, R10.reuse ;  /* 0x00000004ff0b7819 */ /* 0x100fe4000001160a */
[----:B------:R-:W-:-:S05]  /*0950*/  SHF.R.U64 R9, R9, 0x4, R10 ;  /* 0x0000000409097819 */ /* 0x000fca000000120a */
[----:B------:R3:W-:Y:S01]  /*0960*/  STS [UR8+0xc], R9 ;  /* 0x00000c09ff007988 */ /* 0x0007e20008000808 */
[----:B--2---:R-:W-:Y:S02]  /*0970*/  LOP3.LUT R5, R5, 0x7, RZ, 0xb8, !PT ;  /* 0x0000000705057812 */ /* 0x004fe400078eb8ff */
[----:B----4-:R-:W-:-:S03]  /*0980*/  LOP3.LUT R4, R4, 0xf, R11, 0xb8, !PT ;  /* 0x0000000f04047812 */ /* 0x010fc600078eb80b */
[----:B------:R3:W-:Y:S04]  /*0990*/  STS [UR8+0x34], R5 ;  /* 0x00003405ff007988 */ /* 0x0007e80008000808 */
[----:B------:R3:W-:Y:S02]  /*09a0*/  STS [UR8+0x1c], R4 ;  /* 0x00001c04ff007988 */ /* 0x0007e40008000808 */
.L_x_21:
[----:B------:R-:W-:Y:S05]  /*09b0*/  BSYNC B2 ;  /* 0x0000000000027941 */ /* 0x000fea0003800000 */
.L_x_20:
[----:B------:R-:W-:Y:S04]  /*09c0*/  BSSY B3, `(.L_x_22) ;  /* 0x000001a000037945 */ /* 0x000fe80003800000 */
[----:B------:R-:W-:Y:S04]  /*09d0*/  BSSY B2, `(.L_x_23) ;  /* 0x0000015000027945 */ /* 0x000fe80003800000 */
[----:B------:R-:W-:Y:S05]  /*09e0*/  @P1 BRA `(.L_x_24) ;  /* 0x0000000000201947 */ /* 0x000fea0003800000 */
[----:B---3--:R-:W2:Y:S02]  /*09f0*/  LDS R4, [UR8+0x34] ;  /* 0x00003408ff047984 */ /* 0x008ea40008000800 */
[----:B--2---:R-:W-:-:S05]  /*0a00*/  LOP3.LUT R4, R4, 0x38, RZ, 0xb8, !PT ;  /* 0x0000003804047812 */ /* 0x004fca00078eb8ff */
[----:B------:R2:W-:Y:S01]  /*0a10*/  STS [UR8+0x34], R4 ;  /* 0x00003404ff007988 */ /* 0x0005e20008000808 */
[----:B------:R-:W-:Y:S05]  /*0a20*/  @P1 BRA `(.L_x_25) ;  /* 0x0000000000201947 */ /* 0x000fea0003800000 */
[----:B--2---:R-:W2:Y:S01]  /*0a30*/  LDS R4, [UR8+0x8] ;  /* 0x00000808ff047984 */ /* 0x004ea20008000800 */
[----:B------:R-:W-:-:S05]  /*0a40*/  IMAD.MOV.U32 R5, RZ, RZ, 0x780 ;  /* 0x00000780ff057424 */ /* 0x000fca00078e00ff */
[----:B--2---:R-:W-:-:S05]  /*0a50*/  LOP3.LUT R4, R4, 0x300, R5, 0xd8, !PT ;  /* 0x0000030004047812 */ /* 0x004fca00078ed805 */
[----:B------:R2:W-:Y:S02]  /*0a60*/  STS [UR8+0x8], R4 ;  /* 0x00000804ff007988 */ /* 0x0005e40008000808 */
.L_x_24:
[----:B------:R-:W-:Y:S05]  /*0a70*/  @P1 BRA `(.L_x_26) ;  /* 0x0000000000281947 */ /* 0x000fea0003800000 */
[----:B--23--:R-:W2:Y:S02]  /*0a80*/  LDS R4, [UR8+0x8] ;  /* 0x00000808ff047984 */ /* 0x00cea40008000800 */
[----:B--2---:R-:W-:-:S05]  /*0a90*/  LOP3.LUT R4, R4, 0x1800, RZ, 0xb8, !PT ;  /* 0x0000180004047812 */ /* 0x004fca00078eb8ff */
[----:B------:R3:W-:Y:S02]  /*0aa0*/  STS [UR8+0x8], R4 ;  /* 0x00000804ff007988 */ /* 0x0007e40008000808 */
.L_x_25:
[----:B------:R-:W-:Y:S05]  /*0ab0*/  @P1 BREAK B2 ;  /* 0x0000000000021942 */ /* 0x000fea0003800000 */
[----:B------:R-:W-:Y:S05]  /*0ac0*/  @P1 BRA `(.L_x_27) ;  /* 0x0000000000241947 */ /* 0x000fea0003800000 */
[----:B--23--:R-:W2:Y:S01]  /*0ad0*/  LDS R4, [UR8+0x8] ;  /* 0x00000808ff047984 */ /* 0x00cea20008000800 */
[----:B------:R-:W-:-:S05]  /*0ae0*/  IMAD.MOV.U32 R5, RZ, RZ, 0x6000 ;  /* 0x00006000ff057424 */ /* 0x000fca00078e00ff */
[----:B--2---:R-:W-:-:S04]  /*0af0*/  LOP3.LUT R4, R4, 0x4000, R5, 0xd8, !PT ;  /* 0x0000400004047812 */ /* 0x004fc800078ed805 */
[----:B------:R-:W-:-:S05]  /*0b00*/  LOP3.LUT R4, R4, 0x400000, RZ, 0xb8, !PT ;  /* 0x0040000004047812 */ /* 0x000fca00078eb8ff */
[----:B------:R4:W-:Y:S02]  /*0b10*/  STS [UR8+0x8], R4 ;  /* 0x00000804ff007988 */ /* 0x0009e40008000808 */
.L_x_26:
[----:B------:R-:W-:Y:S05]  /*0b20*/  BSYNC B2 ;  /* 0x0000000000027941 */ /* 0x000fea0003800000 */
.L_x_23:
[----:B--234-:R-:W2:Y:S02]  /*0b30*/  @!P1 LDS R4, [UR8+0x8] ;  /* 0x00000808ff049984 */ /* 0x01cea40008000800 */
[----:B--2---:R-:W-:-:S05]  /*0b40*/  @!P1 LOP3.LUT R4, R4, 0x8000, RZ, 0xb8, !PT ;  /* 0x0000800004049812 */ /* 0x004fca00078eb8ff */
[----:B------:R4:W-:Y:S02]  /*0b50*/  @!P1 STS [UR8+0x8], R4 ;  /* 0x00000804ff009988 */ /* 0x0009e40008000808 */
.L_x_27:
[----:B------:R-:W-:Y:S05]  /*0b60*/  BSYNC B3 ;  /* 0x0000000000037941 */ /* 0x000fea0003800000 */
.L_x_22:
[----:B------:R-:W-:Y:S05]  /*0b70*/  WARPSYNC.ALL ;  /* 0x0000000000007948 */ /* 0x000fea0003800000 */
[----:B------:R-:W-:-:S04]  /*0b80*/  UIADD3 UR19, UR4, 0x80, URZ ;  /* 0x0000008004137890 */ /* 0x000fc8000fffe03f */
[----:B------:R-:W-:-:S04]  /*0b90*/  UIADD3 UR18, UP0, UR19, UR24, URZ ;  /* 0x0000001813127290 */ /* 0x000fc8000ff1e03f */
[----:B------:R-:W-:Y:S01]  /*0ba0*/  ULEA.HI.X.SX32 UR19, UR19, UR25, 0x1, UP0 ;  /* 0x0000001913137291 */ /* 0x000fe200080f0e3f */
[----:B------:R-:W-:Y:S11]  /*0bb0*/  @P0 BRA `(.L_x_28) ;  /* 0x0000000000280947 */ /* 0x000ff60003800000 */
[----:B--234-:R-:W2:Y:S01]  /*0bc0*/  S2R R4, SR_LANEID ;  /* 0x0000000000047919 */ /* 0x01cea20000000000 */
[----:B------:R-:W-:Y:S05]  /*0bd0*/  WARPSYNC.ALL ;  /* 0x0000000000007948 */ /* 0x000fea0003800000 */
[----:B--2---:R-:W-:-:S05]  /*0be0*/  IMAD.SHL.U32 R10, R4, 0x4, RZ ;  /* 0x00000004040a7824 */ /* 0x004fca00078e00ff */
[----:B------:R-:W2:Y:S01]  /*0bf0*/  LDS R9, [R10+UR8] ;  /* 0x000000080a097984 */ /* 0x000ea20008000800 */
[----:B------:R-:W-:-:S05]  /*0c00*/  IADD3 R4, P2, R10, UR18, RZ ;  /* 0x000000120a047c10 */ /* 0x000fca000ff5e0ff */
[----:B------:R-:W-:-:S05]  /*0c10*/  IMAD.X R5, RZ, RZ, UR19, P2 ;  /* 0x00000013ff057e24 */ /* 0x000fca00090e06ff */
[----:B--2---:R2:W3:Y:S01]  /*0c20*/  ATOMG.E.EXCH.STRONG.GPU PT, RZ, [R4], R9 ;  /* 0x0000000904ff73a8 */ /* 0x0044e200041ee100 */
[----:B------:R-:W-:-:S04]  /*0c30*/  DEPBAR {5,4,3,2,1,0} ;  /* 0x0000003f0000791a */ /* 0x000fc80000000000 */
[----:B------:R2:W-:Y:S01]  /*0c40*/  UTMACCTL.IV [UR18] ;  /* 0x00000000120079b9 */ /* 0x0005e20008000000 */
[----:B------:R-:W-:Y:S01]  /*0c50*/  NOP ;  /* 0x0000000000007918 */ /* 0x000fe20000000000 */
.L_x_28:
[----:B------:R-:W-:Y:S05]  /*0c60*/  @P0 BRA `(.L_x_29) ;  /* 0x00000000000c0947 */ /* 0x000fea0003800000 */
[----:B------:R0:W-:Y:S01]  /*0c70*/  UTMACMDFLUSH ;  /* 0x00000000000079b7 */ /* 0x0001e20000000000 */
[----:B------:R-:W-:Y:S05]  /*0c80*/  @P0 BRA `(.L_x_29) ;  /* 0x0000000000040947 */ /* 0x000fea0003800000 */
[----:B------:R-:W-:-:S04]  /*0c90*/  DEPBAR.LE SB0, 0x0 ;  /* 0x000080000000791a */ /* 0x000fc80000000000 */
.L_x_29:
[----:B------:R-:W-:Y:S05]  /*0ca0*/  WARPSYNC.ALL ;  /* 0x0000000000007948 */ /* 0x000fea0003800000 */
[----:B---3--:R-:W-:Y:S06]  /*0cb0*/  BAR.SYNC.DEFER_BLOCKING 0x0 ;  /* 0x0000000000007b1d */ /* 0x008fec0000010000 */
[----:B------:R-:W-:Y:S02]  /*0cc0*/  BSSY B3, `(.L_x_30) ;  /* 0x000000b000037945 */ /* 0x000fe40003800000 */
[----:B------:R-:W-:Y:S06]  /*0cd0*/  BAR.SYNC.DEFER_BLOCKING 0x0 ;  /* 0x0000000000007b1d */ /* 0x000fec0000010000 */
[----:B------:R3:W-:Y:S01]  /*0ce0*/  @!P0 STS [R14], RZ ;  /* 0x000000ff0e008388 */ /* 0x0007e20000000800 */
[----:B------:R-:W-:Y:S01]  /*0cf0*/  NOP ;  /* 0x0000000000007918 */ /* 0x000fe20000000000 */
[----:B------:R-:W-:Y:S05]  /*0d00*/  @P1 BRA `(.L_x_31) ;  /* 0x0000000000181947 */ /* 0x000fea0003800000 */
[----:B--2-4-:R-:W2:Y:S01]  /*0d10*/  LDS R4, [UR8+0x8] ;  /* 0x00000808ff047984 */ /* 0x014ea20008000800 */
[----:B------:R-:W4:Y:S01]  /*0d20*/  LDC.64 R10, c[0x0][0x220] ;  /* 0x00008800ff0a7b82 */ /* 0x000f220000000a00 */
[----:B------:R-:W-:Y:S02]  /*0d30*/  IMAD.MOV.U32 R5, RZ, RZ, 0x70 ;  /* 0x00000070ff057424 */ /* 0x000fe400078e00ff */
[----:B----4-:R4:W-:Y:S03]  /*0d40*/  STS.64 [UR8], R10 ;  /* 0x0000000aff007988 */ /* 0x0109e60008000a08 */
[----:B--2---:R-:W-:-:S05]  /*0d50*/  LOP3.LUT R4, R4, 0x10, R5, 0xd8, !PT ;  /* 0x0000001004047812 */ /* 0x004fca00078ed805 */
[----:B------:R4:W-:Y:S02]  /*0d60*/  STS [UR8+0x8], R4 ;  /* 0x00000804ff007988 */ /* 0x0009e40008000808 */
.L_x_31:
[----:B--2---:R-:W-:Y:S05]  /*0d70*/  BSYNC B3 ;  /* 0x0000000000037941 */ /* 0x004fea0003800000 */
.L_x_30:
[----:B------:R-:W-:Y:S04]  /*0d80*/  BSSY B4, `(.L_x_32) ;  /* 0x0000011000047945 */ /* 0x000fe80003800000 */
[----:B------:R-:W-:Y:S04]  /*0d90*/  BSSY B3, `(.L_x_33) ;  /* 0x000000e000037945 */ /* 0x000fe80003800000 */
[----:B------:R-:W-:Y:S05]  /*0da0*/  @P1 BRA `(.L_x_34) ;  /* 0x0000000000241947 */ /* 0x000fea0003800000 */
[----:B----4-:R-:W2:Y:S01]  /*0db0*/  LDS R4, [UR8+0x34] ;  /* 0x00003408ff047984 */ /* 0x010ea20008000800 */
[----:B------:R-:W-:-:S05]  /*0dc0*/  IMAD.MOV.U32 R5, RZ, RZ, 0x3f000000 ;  /* 0x3f000000ff057424 */ /* 0x000fca00078e00ff */
[----:B--2---:R-:W-:-:S05]  /*0dd0*/  LOP3.LUT R4, R4, 0xff000000, R5, 0xb8, !PT ;  /* 0xff00000004047812 */ /* 0x004fca00078eb805 */
[----:B------:R2:W-:Y:S01]  /*0de0*/  STS [UR8+0x34], R4 ;  /* 0x00003404ff007988 */ /* 0x0005e20008000808 */
[----:B------:R-:W-:Y:S05]  /*0df0*/  @P1 BRA `(.L_x_35) ;  /* 0x00000000001c1947 */ /* 0x000fea0003800000 */
[----:B--2---:R-:W2:Y:S01]  /*0e00*/  LDS R4, [UR8+0x38] ;  /* 0x00003808ff047984 */ /* 0x004ea20008000800 */
[----:B------:R-:W-:-:S05]  /*0e10*/  IMAD.MOV.U32 R5, RZ, RZ, 0x3f ;  /* 0x0000003fff057424 */ /* 0x000fca00078e00ff */
[----:B--2---:R-:W-:-:S05]  /*0e20*/  LOP3.LUT R4, R4, 0xff, R5, 0xb8, !PT ;  /* 0x000000ff04047812 */ /* 0x004fca00078eb805 */
[----:B------:R2:W-:Y:S02]  /*0e30*/  STS [UR8+0x38], R4 ;  /* 0x00003804ff007988 */ /* 0x0005e40008000808 */
.L_x_34:
[----:B------:R-:W-:Y:S05]  /*0e40*/  @P1 BREAK B3 ;  /* 0x0000000000031942 */ /* 0x000fea0003800000 */
[----:B------:R-:W-:Y:S05]  /*0e50*/  @P1 BRA `(.L_x_36) ;  /* 0x00000000000c1947 */ /* 0x000fea0003800000 */
[----:B------:R1:W-:Y:S02]  /*0e60*/  STS [UR8+0x20], R3 ;  /* 0x00002003ff007988 */ /* 0x0003e40008000808 */
.L_x_35:
[----:B------:R-:W-:Y:S05]  /*0e70*/  BSYNC B3 ;  /* 0x0000000000037941 */ /* 0x000fea0003800000 */
.L_x_33:
[----:B------:R1:W-:Y:S02]  /*0e80*/  @!P1 STS [UR8+0x24], R2 ;  /* 0x00002402ff009988 */ /* 0x0003e40008000808 */
.L_x_36:
[----:B------:R-:W-:Y:S05]  /*0e90*/  BSYNC B4 ;  /* 0x0000000000047941 */ /* 0x000fea0003800000 */
.L_x_32:
[----:B------:R-:W-:Y:S05]  /*0ea0*/  WARPSYNC.ALL ;  /* 0x0000000000007948 */ /* 0x000fea0003800000 */
[----:B------:R-:W-:Y:S04]  /*0eb0*/  BSSY B4, `(.L_x_37) ;  /* 0x000000e000047945 */ /* 0x000fe80003800000 */
[----:B------:R-:W-:Y:S05]  /*0ec0*/  @P1 BRA `(.L_x_38) ;  /* 0x0000000000301947 */ /* 0x000fea0003800000 */
[----:B-1----:R-:W1:Y:S01]  /*0ed0*/  LDS R3, [UR8+0x34] ;  /* 0x00003408ff037984 */ /* 0x002e620008000800 */
[----:B--2-4-:R-:W2:Y:S03]  /*0ee0*/  LDC.64 R4, c[0x0][0x248] ;  /* 0x00009200ff047b82 */ /* 0x014ea60000000a00 */
[----:B------:R-:W4:Y:S01]  /*0ef0*/  LDS R2, [UR8+0x1c] ;  /* 0x00001c08ff027984 */ /* 0x000f220008000800 */
[C---:B--2---:R-:W-:Y:S01]  /*0f00*/  SHF.L.U64.HI R5, R4.reuse, 0x1, R5 ;  /* 0x0000000104057819 */ /* 0x044fe20000010205 */
[----:B------:R-:W-:-:S03]  /*0f10*/  IMAD.SHL.U32 R4, R4, 0x2, RZ ;  /* 0x0000000204047824 */ /* 0x000fc600078e00ff */
[--C-:B------:R-:W-:Y:S02]  /*0f20*/  SHF.R.U32.HI R9, RZ, 0x4, R5.reuse ;  /* 0x00000004ff097819 */ /* 0x100fe40000011605 */
[----:B------:R-:W-:-:S05]  /*0f30*/  SHF.R.U64 R4, R4, 0x4, R5 ;  /* 0x0000000404047819 */ /* 0x000fca0000001205 */
[----:B------:R2:W-:Y:S01]  /*0f40*/  STS [UR8+0xc], R4 ;  /* 0x00000c04ff007988 */ /* 0x0005e20008000808 */
[----:B-1----:R-:W-:Y:S02]  /*0f50*/  LOP3.LUT R3, R3, 0x7, RZ, 0xb8, !PT ;  /* 0x0000000703037812 */ /* 0x002fe400078eb8ff */
[----:B----4-:R-:W-:-:S03]  /*0f60*/  LOP3.LUT R2, R2, 0xf, R9, 0xb8, !PT ;  /* 0x0000000f02027812 */ /* 0x010fc600078eb809 */
[----:B------:R2:W-:Y:S04]  /*0f70*/  STS [UR8+0x34], R3 ;  /* 0x00003403ff007988 */ /* 0x0005e80008000808 */
[----:B------:R2:W-:Y:S02]  /*0f80*/  STS [UR8+0x1c], R2 ;  /* 0x00001c02ff007988 */ /* 0x0005e40008000808 */
.L_x_38:
[----:B------:R-:W-:Y:S05]  /*0f90*/  BSYNC B4 ;  /* 0x0000000000047941 */ /* 0x000fea0003800000 */
.L_x_37:
[----:B------:R-:W-:Y:S04]  /*0fa0*/  BSSY B4, `(.L_x_39) ;  /* 0x000001a000047945 */ /* 0x000fe80003800000 */
[----:B------:R-:W-:Y:S04]  /*0fb0*/  BSSY B5, `(.L_x_40) ;  /* 0x0000015000057945 */ /* 0x000fe80003800000 */
[----:B------:R-:W-:Y:S05]  /*0fc0*/  @P1 BRA `(.L_x_41) ;  /* 0x0000000000201947 */ /* 0x000fea0003800000 */
[----:B-12---:R-:W1:Y:S02]  /*0fd0*/  LDS R2, [UR8+0x34] ;  /* 0x00003408ff027984 */ /* 0x006e640008000800 */
[----:B-1----:R-:W-:-:S05]  /*0fe0*/  LOP3.LUT R2, R2, 0x38, RZ, 0xb8, !PT ;  /* 0x0000003802027812 */ /* 0x002fca00078eb8ff */
[----:B------:R1:W-:Y:S01]  /*0ff0*/  STS [UR8+0x34], R2 ;  /* 0x00003402ff007988 */ /* 0x0003e20008000808 */
[----:B------:R-:W-:Y:S05]  /*1000*/  @P1 BRA `(.L_x_42) ;  /* 0x0000000000201947 */ /* 0x000fea0003800000 */
[----:B-1----:R-:W1:Y:S01]  /*1010*/  LDS R2, [UR8+0x8] ;  /* 0x00000808ff027984 */ /* 0x002e620008000800 */
[----:B------:R-:W-:-:S05]  /*1020*/  IMAD.MOV.U32 R3, RZ, RZ, 0x780 ;  /* 0x00000780ff037424 */ /* 0x000fca00078e00ff */
[----:B-1----:R-:W-:-:S05]  /*1030*/  LOP3.LUT R2, R2, 0x300, R3, 0xd8, !PT ;  /* 0x0000030002027812 */ /* 0x002fca00078ed803 */
[----:B------:R1:W-:Y:S02]  /*1040*/  STS [UR8+0x8], R2 ;  /* 0x00000802ff007988 */ /* 0x0003e40008000808 */
.L_x_41:
[----:B------:R-:W-:Y:S05]  /*1050*/  @P1 BRA `(.L_x_43) ;  /* 0x0000000000281947 */ /* 0x000fea0003800000 */
[----:B-12---:R-:W1:Y:S02]  /*1060*/  LDS R2, [UR8+0x8] ;  /* 0x00000808ff027984 */ /* 0x006e640008000800 */
[----:B-1----:R-:W-:-:S05]  /*1070*/  LOP3.LUT R2, R2, 0x1800, RZ, 0xb8, !PT ;  /* 0x0000180002027812 */ /* 0x002fca00078eb8ff */
[----:B------:R2:W-:Y:S02]  /*1080*/  STS [UR8+0x8], R2 ;  /* 0x00000802ff007988 */ /* 0x0005e40008000808 */
.L_x_42:
[----:B------:R-:W-:Y:S05]  /*1090*/  @P1 BREAK B5 ;  /* 0x0000000000051942 */ /* 0x000fea0003800000 */
[----:B------:R-:W-:Y:S05]  /*10a0*/  @P1 BRA `(.L_x_44) ;  /* 0x0000000000241947 */ /* 0x000fea0003800000 */
[----:B-12---:R-:W1:Y:S01]  /*10b0*/  LDS R2, [UR8+0x8] ;  /* 0x00000808ff027984 */ /* 0x006e620008000800 */
[----:B------:R-:W-:-:S05]  /*10c0*/  IMAD.MOV.U32 R3, RZ, RZ, 0x6000 ;  /* 0x00006000ff037424 */ /* 0x000fca00078e00ff */
[----:B-1----:R-:W-:-:S04]  /*10d0*/  LOP3.LUT R2, R2, 0x6000, R3, 0xd8, !PT ;  /* 0x0000600002027812 */ /* 0x002fc800078ed803 */
[----:B------:R-:W-:-:S05]  /*10e0*/  LOP3.LUT R2, R2, 0x400000, RZ, 0xb8, !PT ;  /* 0x0040000002027812 */ /* 0x000fca00078eb8ff */
[----:B------:R1:W-:Y:S02]  /*10f0*/  STS [UR8+0x8], R2 ;  /* 0x00000802ff007988 */ /* 0x0003e40008000808 */
.L_x_43:
[----:B------:R-:W-:Y:S05]  /*1100*/  BSYNC B5 ;  /* 0x0000000000057941 */ /* 0x000fea0003800000 */
.L_x_40:
[----:B-12---:R-:W1:Y:S02]  /*1110*/  @!P1 LDS R2, [UR8+0x8] ;  /* 0x00000808ff029984 */ /* 0x006e640008000800 */
[----:B-1----:R-:W-:-:S05]  /*1120*/  @!P1 LOP3.LUT R2, R2, 0x8000, RZ, 0xb8, !PT ;  /* 0x0000800002029812 */ /* 0x002fca00078eb8ff */
[----:B------:R1:W-:Y:S02]  /*1130*/  @!P1 STS [UR8+0x8], R2 ;  /* 0x00000802ff009988 */ /* 0x0003e40008000808 */
.L_x_44:
[----:B------:R-:W-:Y:S05]  /*1140*/  BSYNC B4 ;  /* 0x0000000000047941 */ /* 0x000fea0003800000 */
.L_x_39:
[----:B------:R-:W-:Y:S05]  /*1150*/  WARPSYNC.ALL ;  /* 0x0000000000007948 */ /* 0x000fea0003800000 */
[----:B------:R-:W-:-:S04]  /*1160*/  UIADD3 UR4, UR4, 0x100, URZ ;  /* 0x0000010004047890 */ /* 0x000fc8000fffe03f */
[----:B------:R-:W-:-:S04]  /*1170*/  UIADD3 UR24, UP0, UR4, UR24, URZ ;  /* 0x0000001804187290 */ /* 0x000fc8000ff1e03f */
[----:B------:R-:W-:Y:S01]  /*1180*/  ULEA.HI.X.SX32 UR25, UR4, UR25, 0x1, UP0 ;  /* 0x0000001904197291 */ /* 0x000fe200080f0e3f */
[----:B------:R-:W-:Y:S11]  /*1190*/  @P0 BRA `(.L_x_45) ;  /* 0x0000000000300947 */ /* 0x000ff60003800000 */
[----:B-12---:R-:W4:Y:S01]  /*11a0*/  S2R R2, SR_LANEID ;  /* 0x0000000000027919 */ /* 0x006f220000000000 */
[----:B------:R-:W-:Y:S05]  /*11b0*/  WARPSYNC.ALL ;  /* 0x0000000000007948 */ /* 0x000fea0003800000 */
[----:B----4-:R-:W-:-:S05]  /*11c0*/  IMAD.SHL.U32 R4, R2, 0x4, RZ ;  /* 0x0000000402047824 */ /* 0x010fca00078e00ff */
[----:B------:R-:W1:Y:S01]  /*11d0*/  LDS R5, [R4+UR8] ;  /* 0x0000000804057984 */ /* 0x000e620008000800 */
[----:B------:R-:W-:Y:S01]  /*11e0*/  IADD3 R2, P2, R4, UR24, RZ ;  /* 0x0000001804027c10 */ /* 0x000fe2000ff5e0ff */
[----:B------:R-:W-:-:S04]  /*11f0*/  UMOV UR4, UR24 ;  /* 0x0000001800047c82 */ /* 0x000fc80008000000 */
[----:B------:R-:W-:Y:S01]  /*1200*/  IMAD.X R3, RZ, RZ, UR25, P2 ;  /* 0x00000019ff037e24 */ /* 0x000fe200090e06ff */
[----:B------:R-:W-:-:S04]  /*1210*/  UMOV UR5, UR25 ;  /* 0x0000001900057c82 */ /* 0x000fc80008000000 */
[----:B-1----:R1:W2:Y:S01]  /*1220*/  ATOMG.E.EXCH.STRONG.GPU PT, RZ, [R2], R5 ;  /* 0x0000000502ff73a8 */ /* 0x0022a200041ee100 */
[----:B------:R-:W-:-:S04]  /*1230*/  DEPBAR {5,4,3,2,1,0} ;  /* 0x0000003f0000791a */ /* 0x000fc80000000000 */
[----:B------:R1:W-:Y:S01]  /*1240*/  UTMACCTL.IV [UR4] ;  /* 0x00000000040079b9 */ /* 0x0003e20008000000 */
[----:B------:R-:W-:Y:S01]  /*1250*/  NOP ;  /* 0x0000000000007918 */ /* 0x000fe20000000000 */
.L_x_45:
[----:B------:R-:W-:Y:S05]  /*1260*/  @P0 BRA `(.L_x_46) ;  /* 0x00000000000c0947 */ /* 0x000fea0003800000 */
[----:B------:R0:W-:Y:S01]  /*1270*/  UTMACMDFLUSH ;  /* 0x00000000000079b7 */ /* 0x0001e20000000000 */
[----:B------:R-:W-:Y:S05]  /*1280*/  @P0 BRA `(.L_x_46) ;  /* 0x0000000000040947 */ /* 0x000fea0003800000 */
[----:B------:R-:W-:-:S04]  /*1290*/  DEPBAR.LE SB0, 0x0 ;  /* 0x000080000000791a */ /* 0x000fc80000000000 */
.L_x_46:
[----:B------:R-:W-:Y:S05]  /*12a0*/  WARPSYNC.ALL ;  /* 0x0000000000007948 */ /* 0x000fea0003800000 */
[----:B--2---:R-:W-:Y:S01]  /*12b0*/  BAR.SYNC.DEFER_BLOCKING 0x0 ;  /* 0x0000000000007b1d */ /* 0x004fe20000010000 */
[----:B------:R-:W-:Y:S01]  /*12c0*/  ISETP.GT.AND P0, PT, R8, RZ, PT ;  /* 0x000000ff0800720c */ /* 0x000fe20003f04270 */
[----:B------:R-:W-:Y:S02]  /*12d0*/  USHF.L.U32 UR11, UR9, 0x7, URZ ;  /* 0x00000007090b7899 */ /* 0x000fe4000800063f */
[----:B------:R-:W-:Y:S02]  /*12e0*/  USHF.L.U32 UR23, UR7, 0x6, URZ ;  /* 0x0000000607177899 */ /* 0x000fe4000800063f */
[----:B------:R-:W-:Y:S01]  /*12f0*/  VOTEU.ALL UP0, P1 ;  /* 0x00000000003f7886 */ /* 0x000fe20000800000 */
[----:B-1----:R-:W-:-:S04]  /*1300*/  UMOV UR4, 0x1 ;  /* 0x0000000100047882 */ /* 0x002fc80000000000 */
[----:B------:R-:W-:-:S04]  /*1310*/  @!UP0 UIADD3 UR4, -UR4, 0x100000, URZ ;  /* 0x0010000004048890 */ /* 0x000fc8000fffe13f */
[----:B------:R-:W-:Y:S02]  /*1320*/  @!UP0 USHF.L.U32 UR5, UR4, 0xb, URZ ;  /* 0x0000000b04058899 */ /* 0x000fe4000800063f */
[----:B------:R-:W-:Y:S01]  /*1330*/  @!UP0 USHF.L.U32 UR4, UR4, 0x1, URZ ;  /* 0x0000000104048899 */ /* 0x000fe2000800063f */
[----:B------:R-:W-:Y:S01]  /*1340*/  VOTEU.ALL UP0, P1 ;  /* 0x00000000003f7886 */ /* 0x000fe20000800000 */
[----:B------:R-:W1:Y:S10]  /*1350*/  FENCE.VIEW.ASYNC.S ;  /* 0x00000000000073c6 */ /* 0x000e740000000000 */
[----:B-1----:R1:W2:Y:S01]  /*1360*/  @!UP0 SYNCS.EXCH.64 URZ, [UR8+0x3000], UR4 ;  /* 0x00300004083f85b2 */ /* 0x0022a20008000100 */
[----:B------:R-:W-:Y:S05]  /*1370*/  @P0 BRA `(.L_x_47) ;  /* 0x0000000000480947 */ /* 0x000fea0003800000 */
[----:B------:R-:W-:Y:S02]  /*1380*/  SHF.R.U32.HI R2, RZ, 0x5, R0 ;  /* 0x00000005ff027819 */ /* 0x000fe40000011600 */
[----:B------:R-:W-:Y:S02]  /*1390*/  CS2R R24, SRZ ;  /* 0x0000000000187805 */ /* 0x000fe4000001ff00 */
[----:B------:R-:W-:Y:S02]  /*13a0*/  CS2R R26, SRZ ;  /* 0x00000000001a7805 */ /* 0x000fe4000001ff00 */
[----:B------:R-:W-:Y:S02]  /*13b0*/  CS2R R28, SRZ ;  /* 0x00000000001c7805 */ /* 0x000fe4000001ff00 */
[----:B------:R-:W-:Y:S02]  /*13c0*/  CS2R R30, SRZ ;  /* 0x00000000001e7805 */ /* 0x000fe4000001ff00 */
[----:B------:R-:W-:-:S02]  /*13d0*/  CS2R R32, SRZ ;  /* 0x0000000000207805 */ /* 0x000fc4000001ff00 */
[----:B------:R-:W-:Y:S02]  /*13e0*/  CS2R R34, SRZ ;  /* 0x0000000000227805 */ /* 0x000fe4000001ff00 */
        /* <DEDUP_REMOVED lines=9> */
[----:B------:R-:W-:Y:S01]  /*1480*/  CS2R R54, SRZ ;  /* 0x0000000000367805 */ /* 0x000fe2000001ff00 */
[----:B------:R-:W-:Y:S06]  /*1490*/  BRA `(.L_x_48) ;  /* 0x00000004003c7947 */ /* 0x000fec0003800000 */
.L_x_47:
[----:B-1----:R-:W-:Y:S01]  /*14a0*/  UIADD3 UR4, UR8, 0x2000, URZ ;  /* 0x0000200008047890 */ /* 0x002fe2000fffe03f */
[----:B------:R-:W-:Y:S02]  /*14b0*/  SHF.R.U32.HI R2, RZ, 0x5, R0 ;  /* 0x00000005ff027819 */ /* 0x000fe40000011600 */
[----:B------:R-:W-:Y:S02]  /*14c0*/  CS2R R24, SRZ ;  /* 0x0000000000187805 */ /* 0x000fe4000001ff00 */
[----:B------:R-:W-:Y:S01]  /*14d0*/  CS2R R26, SRZ ;  /* 0x00000000001a7805 */ /* 0x000fe2000001ff00 */
[----:B------:R-:W-:Y:S01]  /*14e0*/  USHF.R.U32.HI UR4, URZ, 0x4, UR4 ;  /* 0x000000043f047899 */ /* 0x000fe20008011604 */
[----:B------:R-:W-:Y:S02]  /*14f0*/  CS2R R28, SRZ ;  /* 0x00000000001c7805 */ /* 0x000fe4000001ff00 */
[----:B------:R-:W-:Y:S02]  /*1500*/  CS2R R30, SRZ ;  /* 0x00000000001e7805 */ /* 0x000fe4000001ff00 */
[----:B------:R-:W-:Y:S01]  /*1510*/  CS2R R32, SRZ ;  /* 0x0000000000207805 */ /* 0x000fe2000001ff00 */
[----:B------:R-:W-:Y:S01]  /*1520*/  USGXT.U32 UR4, UR4, 0xe ;  /* 0x0000000e0404789a */ /* 0x000fe20008000000 */
        /* <DEDUP_REMOVED lines=10> */
[----:B------:R-:W-:Y:S01]  /*15d0*/  CS2R R54, SRZ ;  /* 0x0000000000367805 */ /* 0x000fe2000001ff00 */
[----:B------:R-:W-:Y:S01]  /*15e0*/  UMOV UR12, 0xfffffffe ;  /* 0xfffffffe000c7882 */ /* 0x000fe20000000000 */
[----:B------:R-:W-:Y:S01]  /*15f0*/  UMOV UR13, 0x7fffffdf ;  /* 0x7fffffdf000d7882 */ /* 0x000fe20000000000 */
[----:B------:R-:W-:Y:S01]  /*1600*/  UMOV UR5, URZ ;  /* 0x0000003f00057c82 */ /* 0x000fe20008000000 */
[----:B------:R-:W-:Y:S01]  /*1610*/  UMOV UR22, URZ ;  /* 0x0000003f00167c82 */ /* 0x000fe20008000000 */
[----:B------:R-:W-:-:S12]  /*1620*/  UIADD3.64 UR12, UR4, -UR12, URZ ;  /* 0x8000000c040c7297 */ /* 0x000fd8000fffe03f */
.L_x_50:
[----:B--2---:R-:W-:Y:S01]  /*1630*/  BAR.SYNC.DEFER_BLOCKING 0x0 ;  /* 0x0000000000007b1d */ /* 0x004fe20000010000 */
[----:B------:R-:W-:Y:S01]  /*1640*/  ELECT P0, URZ, PT ;  /* 0x00000000003f782f */ /* 0x000fe20003800000 */
[----:B------:R-:W-:Y:S01]  /*1650*/  @!P1 IMAD.MOV.U32 R3, RZ, RZ, 0x3000 ;  /* 0x00003000ff039424 */ /* 0x000fe200078e00ff */
[----:B------:R-:W-:Y:S02]  /*1660*/  ELECT P2, URZ, PT ;  /* 0x00000000003f782f */ /* 0x000fe40003840000 */
[C---:B------:R-:W-:Y:S01]  /*1670*/  ISETP.LT.U32.AND P0, PT, R6.reuse, 0x20, P0 ;  /* 0x000000200600780c */ /* 0x040fe20000701070 */
[----:B------:R-:W-:Y:S01]  /*1680*/  UMOV UR10, UR22 ;  /* 0x00000016000a7c82 */ /* 0x000fe20008000000 */
[----:B------:R-:W-:-:S11]  /*1690*/  ISETP.LT.U32.AND P2, PT, R6, 0x20, P2 ;  /* 0x000000200600780c */ /* 0x000fd60001741070 */
[----:B------:R-:W-:Y:S01]  /*16a0*/  VOTEU.ANY UP0, P0 ;  /* 0x00000000003f7886 */ /* 0x000fe20000000100 */
[----:B------:R-:W-:Y:S01]  /*16b0*/  VOTEU.ANY UP2, P0 ;  /* 0x00000000003f7886 */ /* 0x000fe20000040100 */
[----:B------:R-:W-:Y:S01]  /*16c0*/  VOTEU.ANY UP1, P2 ;  /* 0x00000000003f7886 */ /* 0x000fe20001020100 */
[----:B------:R-:W-:Y:S02]  /*16d0*/  VOTEU.ANY UP3, P2 ;  /* 0x00000000003f7886 */ /* 0x000fe40001060100 */
[----:B------:R-:W-:Y:S02]  /*16e0*/  @UP0 UIADD3 UR20, UR8, 0x2000, URZ ;  /* 0x0000200008140890 */ /* 0x000fe4000fffe03f */
[----:B------:R1:W-:Y:S01]  /*16f0*/  @!P1 SYNCS.ARRIVE.TRANS64 RZ, [UR8+0x3000], R3 ;  /* 0x00300003ffff99a7 */ /* 0x0003e20008000008 */
[----:B------:R-:W-:Y:S01]  /*1700*/  @UP0 UIADD3 UR21, UR8, 0x3000, URZ ;  /* 0x0000300008150890 */ /* 0x000fe2000fffe03f */
[----:B------:R-:W-:Y:S01]  /*1710*/  @UP0 UMOV UR6, UR16 ;  /* 0x0000001000060c82 */ /* 0x000fe20008000000 */
[----:B------:R-:W-:Y:S01]  /*1720*/  @UP0 UMOV UR7, UR17 ;  /* 0x0000001100070c82 */ /* 0x000fe20008000000 */
[----:B------:R-:W-:Y:S01]  /*1730*/  BAR.SYNC.DEFER_BLOCKING 0x0 ;  /* 0x0000000000007b1d */ /* 0x000fe20000010000 */
[----:B------:R-:W-:Y:S01]  /*1740*/  @UP1 UIADD3 UR9, UR8, 0x3000, URZ ;  /* 0x0000300008091890 */ /* 0x000fe2000fffe03f */
[----:B-1----:R-:W-:-:S04]  /*1750*/  SHF.L.U32 R3, R7, 0x1f, RZ ;  /* 0x0000001f07037819 */ /* 0x002fc800000006ff */
[----:B------:R-:W-:Y:S01]  /*1760*/  @UP1 UMOV UR14, UR18 ;  /* 0x00000012000e1c82 */ /* 0x000fe20008000000 */
[----:B------:R-:W-:Y:S01]  /*1770*/  @UP1 UMOV UR15, UR19 ;  /* 0x00000013000f1c82 */ /* 0x000fe20008000000 */
[----:B------:R1:W-:Y:S01]  /*1780*/  @UP2 UTMALDG.2D [UR20], [UR6] ;  /* 0x00000014060025b4 */ /* 0x0003e20008008000 */
[----:B------:R2:W-:Y:S06]  /*1790*/  MEMBAR.ALL.CTA ;  /* 0x0000000000007992 */ /* 0x0005ec0000008000 */
[----:B--2---:R-:W2:Y:S02]  /*17a0*/  FENCE.VIEW.ASYNC.S ;  /* 0x00000000000073c6 */ /* 0x004ea40000000000 */
[----:B--2---:R-:W-:Y:S06]  /*17b0*/  BAR.SYNC.DEFER_BLOCKING 0x0 ;  /* 0x0000000000007b1d */ /* 0x004fec0000010000 */
[----:B------:R1:W-:Y:S02]  /*17c0*/  @UP3 UTMALDG.2D [UR8], [UR14] ;  /* 0x000000080e0035b4 */ /* 0x0003e40008008000 */
[----:B------:R-:W-:Y:S06]  /*17d0*/  BAR.SYNC.DEFER_BLOCKING 0x0 ;  /* 0x0000000000007b1d */ /* 0x000fec0000010000 */
[----:B------:R-:W2:Y:S02]  /*17e0*/  SYNCS.PHASECHK.TRANS64.TRYWAIT P0, [UR8+0x3000], R3 ;  /* 0x00300003ff0075a7 */ /* 0x000ea40008000148 */
[----:B-12---:R-:W-:Y:S05]  /*17f0*/  @!P0 BRA `(.L_x_49) ;  /* 0x0000000400488947 */ /* 0x006fea0003800000 */
.L_x_51:
[----:B------:R-:W1:Y:S01]  /*1800*/  SHFL.IDX PT, R3, R2, RZ, 0x1f ;  /* 0x00001fff02037589 */ /* 0x000e6200000e0000 */
[----:B------:R-:W-:Y:S01]  /*1810*/  WARPGROUP.ARRIVE ;  /* 0x00000000000079c5 */ /* 0x000fe20000000000 */
[----:B------:R-:W-:Y:S01]  /*1820*/  UMOV UR28, UR4 ;  /* 0x00000004001c7c82 */ /* 0x000fe20008000000 */
[----:B------:R-:W-:Y:S01]  /*1830*/  UMOV UR29, 0x80000020 ;  /* 0x80000020001d7882 */ /* 0x000fe20000000000 */
[----:B------:R-:W-:Y:S01]  /*1840*/  UMOV UR31, 0x80000020 ;  /* 0x80000020001f7882 */ /* 0x000fe20000000000 */
[----:B------:R-:W-:Y:S01]  /*1850*/  UMOV UR14, 0xfffffffe ;  /* 0xfffffffe000e7882 */ /* 0x000fe20000000000 */
[----:B------:R-:W-:Y:S01]  /*1860*/  UMOV UR15, 0x7fffffdf ;  /* 0x7fffffdf000f7882 */ /* 0x000fe20000000000 */
[----:B------:R-:W-:Y:S01]  /*1870*/  UMOV UR7, URZ ;  /* 0x0000003f00077c82 */ /* 0x000fe20008000000 */
[----:B------:R-:W-:Y:S01]  /*1880*/  UIADD3 UR22, UR22, 0x20, URZ ;  /* 0x0000002016167890 */ /* 0x000fe2000fffe03f */
[----:B------:R-:W-:Y:S02]  /*1890*/  LOP3.LUT R7, R7, 0x1, RZ, 0x3c, !PT ;  /* 0x0000000107077812 */ /* 0x000fe400078e3cff */
[----:B-1----:R-:W-:-:S02]  /*18a0*/  R2UR UR6, R3 ;  /* 0x00000000030672ca */ /* 0x002fc400000e0000 */
[----:B------:R-:W1:Y:S11]  /*18b0*/  LDC R3, c[0x0][0x230] ;  /* 0x00008c00ff037b82 */ /* 0x000e760000000800 */
[----:B------:R-:W-:-:S04]  /*18c0*/  USHF.L.U32 UR6, UR6, 0x6, URZ ;  /* 0x0000000606067899 */ /* 0x000fc8000800063f */
[----:B------:R-:W-:-:S04]  /*18d0*/  ULOP3.LUT UR6, UR6, 0x100, URZ, 0xc0, !UPT ;  /* 0x0000010006067892 */ /* 0x000fc8000f8ec03f */
[----:B------:R-:W-:-:S04]  /*18e0*/  ULEA.HI UR6, UR8, UR6, URZ, 0x1c ;  /* 0x0000000608067291 */ /* 0x000fc8000f8fe03f */
[----:B------:R-:W-:Y:S01]  /*18f0*/  ULOP3.LUT UR6, UR6, 0x3fff, URZ, 0xc0, !UPT ;  /* 0x00003fff06067892 */ /* 0x000fe2000f8ec03f */
[----:B-1----:R-:W-:-:S03]  /*1900*/  ISETP.LE.AND P0, PT, R3, UR22, PT ;  /* 0x0000001603007c0c */ /* 0x002fc6000bf03270 */
[----:B------:R-:W-:-:S03]  /*1910*/  UIADD3.64 UR14, UR6, -UR14, URZ ;  /* 0x8000000e060e7297 */ /* 0x000fc6000fffe03f */
[----:B------:R-:W-:Y:S02]  /*1920*/  UMOV UR30, UR6 ;  /* 0x00000006001e7c82 */ /* 0x000fe40008000000 */
[----:B------:R-:W-:Y:S03]  /*1930*/  HGMMA.64x64x16.F32 R24, gdesc[UR28], R24, gsb0 ;  /* 0x00e000001c1879f0 */ /* 0x000fe60008000818 */
[----:B------:R-:W-:Y:S02]  /*1940*/  WARPGROUP.DEPBAR.LE gsb0, 0x0 ;  /* 0x00008000000079c5 */ /* 0x000fe40000010000 */
[----:B------:R-:W-:-:S06]  /*1950*/  WARPGROUP.ARRIVE ;  /* 0x00000000000079c5 */ /* 0x000fcc0000000000 */
[----:B------:R-:W-:Y:S03]  /*1960*/  HGMMA.64x64x16.F32 R24, gdesc[UR12], R24, gsb0 ;  /* 0x00e000000c1879f0 */ /* 0x000fe60008000818 */
[----:B------:R-:W-:Y:S02]  /*1970*/  WARPGROUP.DEPBAR.LE gsb0, 0x0 ;  /* 0x00008000000079c5 */ /* 0x000fe40000010000 */
[----:B------:R-:W-:Y:S05]  /*1980*/  @!P0 BRA `(.L_x_50) ;  /* 0xfffffffc00288947 */ /* 0x000fea000383ffff */
.L_x_48:
[----:B--2---:R-:W-:Y:S01]  /*1990*/  BAR.SYNC.DEFER_BLOCKING 0x0 ;  /* 0x0000000000007b1d */ /* 0x004fe20000010000 */
[----:B------:R-:W-:Y:S01]  /*19a0*/  IMAD.SHL.U32 R3, R0, 0x80, RZ ;  /* 0x0000008000037824 */ /* 0x000fe200078e00ff */
[----:B------:R-:W-:Y:S01]  /*19b0*/  LOP3.LUT R2, R2, 0x1, RZ, 0xc0, !PT ;  /* 0x0000000102027812 */ /* 0x000fe200078ec0ff */
[----:B----4-:R-:W-:Y:S01]  /*19c0*/  IMAD.SHL.U32 R4, R0, 0x40, RZ ;  /* 0x0000004000047824 */ /* 0x010fe200078e00ff */
[----:B------:R-:W-:Y:S02]  /*19d0*/  F2FP.F16.F32.PACK_AB R24, R25, R24 ;  /* 0x000000181918723e */ /* 0x000fe400000000ff */
[----:B------:R-:W-:Y:S02]  /*19e0*/  ELECT P0, URZ, PT ;  /* 0x00000000003f782f */ /* 0x000fe40003800000 */
[----:B------:R-:W-:Y:S01]  /*19f0*/  LOP3.LUT R3, R3, 0x780, RZ, 0xc0, !PT ;  /* 0x0000078003037812 */ /* 0x000fe200078ec0ff */
[----:B------:R-:W-:Y:S01]  /*1a00*/  UMOV UR14, UR23 ;  /* 0x00000017000e7c82 */ /* 0x000fe20008000000 */
[----:B------:R-:W-:-:S02]  /*1a10*/  R2UR UR12, R2 ;  /* 0x00000000020c72ca */ /* 0x000fc400000e0000 */
[----:B------:R-:W-:Y:S01]  /*1a20*/  LOP3.LUT R4, R3, 0x3800, R4, 0xf8, !PT ;  /* 0x0000380003047812 */ /* 0x000fe200078ef804 */
[----:B------:R-:W-:Y:S01]  /*1a30*/  IMAD.SHL.U32 R3, R0, 0x10, RZ ;  /* 0x0000001000037824 */ /* 0x000fe200078e00ff */
[----:B------:R-:W-:Y:S02]  /*1a40*/  F2FP.F16.F32.PACK_AB R25, R27, R26 ;  /* 0x0000001a1b19723e */ /* 0x000fe400000000ff */
[----:B------:R-:W-:Y:S02]  /*1a50*/  F2FP.F16.F32.PACK_AB R32, R33, R32 ;  /* 0x000000202120723e */ /* 0x000fe400000000ff */
[----:B------:R-:W-:Y:S02]  /*1a60*/  LOP3.LUT R3, R3, 0x70, RZ, 0xc0, !PT ;  /* 0x0000007003037812 */ /* 0x000fe400078ec0ff */
[----:B------:R-:W-:Y:S02]  /*1a70*/  F2FP.F16.F32.PACK_AB R26, R29, R28 ;  /* 0x0000001c1d1a723e */ /* 0x000fe400000000ff */
[----:B------:R-:W-:Y:S01]  /*1a80*/  LOP3.LUT R3, R3, 0x10, R0, 0x78, !PT ;  /* 0x0000001003037812 */ /* 0x000fe200078e7800 */
[----:B------:R-:W-:Y:S01]  /*1a90*/  ULEA UR13, UR12, UR11, 0x6 ;  /* 0x0000000b0c0d7291 */ /* 0x000fe2000f8e303f */
[----:B------:R-:W-:Y:S01]  /*1aa0*/  F2FP.F16.F32.PACK_AB R27, R31, R30 ;  /* 0x0000001e1f1b723e */ /* 0x000fe200000000ff */
[----:B------:R-:W-:-:S02]  /*1ab0*/  ULEA UR12, UR12, UR8, 0xd ;  /* 0x000000080c0c7291 */ /* 0x000fc4000f8e683f */
[----:B------:R-:W2:Y:S01]  /*1ac0*/  @!P1 SYNCS.CCTL.IV [UR8+0x3000] ;  /* 0x00300000ff0099b1 */ /* 0x000ea20008000008 */
[----:B------:R-:W-:Y:S02]  /*1ad0*/  LOP3.LUT R3, R4, R3, RZ, 0xfc, !PT ;  /* 0x0000000304037212 */ /* 0x000fe400078efcff */
[----:B------:R-:W-:Y:S02]  /*1ae0*/  F2FP.F16.F32.PACK_AB R33, R35, R34 ;  /* 0x000000222321723e */ /* 0x000fe400000000ff */
[C---:B------:R-:W-:Y:S01]  /*1af0*/  LOP3.LUT R2, R3.reuse, 0x20, RZ, 0x3c, !PT ;  /* 0x0000002003027812 */ /* 0x040fe200078e3cff */
[C---:B------:R-:W-:Y:S01]  /*1b00*/  VIADD R0, R3.reuse, UR8 ;  /* 0x0000000803007c36 */ /* 0x040fe20008000000 */
[----:B--2---:R-:W-:Y:S01]  /*1b10*/  BAR.SYNC.DEFER_BLOCKING 0x0 ;  /* 0x0000000000007b1d */ /* 0x004fe20000010000 */
[C---:B------:R-:W-:Y:S02]  /*1b20*/  LOP3.LUT R4, R3.reuse, 0x40, RZ, 0x3c, !PT ;  /* 0x0000004003047812 */ /* 0x040fe400078e3cff */
[----:B------:R-:W-:Y:S01]  /*1b30*/  LOP3.LUT R3, R3, 0x60, RZ, 0x3c, !PT ;  /* 0x0000006003037812 */ /* 0x000fe200078e3cff */
[----:B------:R-:W-:Y:S01]  /*1b40*/  VIADD R2, R2, UR8 ;  /* 0x0000000802027c36 */ /* 0x000fe20008000000 */
[----:B------:R-:W-:Y:S01]  /*1b50*/  F2FP.F16.F32.PACK_AB R40, R41, R40 ;  /* 0x000000282928723e */ /* 0x000fe200000000ff */
[----:B------:R-:W-:Y:S01]  /*1b60*/  VIADD R4, R4, UR8 ;  /* 0x0000000804047c36 */ /* 0x000fe20008000000 */
[----:B------:R-:W-:Y:S01]  /*1b70*/  F2FP.F16.F32.PACK_AB R34, R37, R36 ;  /* 0x000000242522723e */ /* 0x000fe200000000ff */
[----:B------:R-:W-:Y:S01]  /*1b80*/  VIADD R3, R3, UR8 ;  /* 0x0000000803037c36 */ /* 0x000fe20008000000 */
[----:B------:R-:W-:-:S02]  /*1b90*/  F2FP.F16.F32.PACK_AB R35, R39, R38 ;  /* 0x000000262723723e */ /* 0x000fc400000000ff */
[----:B------:R-:W-:Y:S02]  /*1ba0*/  F2FP.F16.F32.PACK_AB R41, R43, R42 ;  /* 0x0000002a2b29723e */ /* 0x000fe400000000ff */
[----:B------:R-:W-:Y:S02]  /*1bb0*/  F2FP.F16.F32.PACK_AB R48, R49, R48 ;  /* 0x000000303130723e */ /* 0x000fe400000000ff */
[----:B------:R-:W-:Y:S02]  /*1bc0*/  F2FP.F16.F32.PACK_AB R42, R45, R44 ;  /* 0x0000002c2d2a723e */ /* 0x000fe400000000ff */
[----:B------:R-:W-:Y:S02]  /*1bd0*/  F2FP.F16.F32.PACK_AB R43, R47, R46 ;  /* 0x0000002e2f2b723e */ /* 0x000fe400000000ff */
[----:B------:R-:W-:Y:S02]  /*1be0*/  F2FP.F16.F32.PACK_AB R49, R51, R50 ;  /* 0x000000323331723e */ /* 0x000fe400000000ff */
[----:B------:R-:W-:-:S02]  /*1bf0*/  F2FP.F16.F32.PACK_AB R50, R53, R52 ;  /* 0x000000343532723e */ /* 0x000fc400000000ff */
[----:B------:R-:W-:Y:S01]  /*1c00*/  F2FP.F16.F32.PACK_AB R51, R55, R54 ;  /* 0x000000363733723e */ /* 0x000fe200000000ff */
[----:B------:R-:W-:Y:S01]  /*1c10*/  STSM.16.M88.4 [R0], R24 ;  /* 0x0000001800007844 */ /* 0x000fe20000000200 */
[----:B------:R-:W-:-:S03]  /*1c20*/  ISETP.LT.U32.AND P0, PT, R6, 0x40, P0 ;  /* 0x000000400600780c */ /* 0x000fc60000701070 */
[----:B------:R-:W-:Y:S04]  /*1c30*/  STSM.16.M88.4 [R2], R32 ;  /* 0x0000002002007844 */ /* 0x000fe80000000200 */
[----:B------:R-:W-:Y:S04]  /*1c40*/  STSM.16.M88.4 [R4], R40 ;  /* 0x0000002804007844 */ /* 0x000fe80000000200 */
[----:B------:R-:W-:Y:S02]  /*1c50*/  STSM.16.M88.4 [R3], R48 ;  /* 0x0000003003007844 */ /* 0x000fe40000000200 */
[----:B------:R-:W-:Y:S01]  /*1c60*/  VOTEU.ANY UP0, P0 ;  /* 0x00000000003f7886 */ /* 0x000fe20000000100 */
[----:B------:R-:W-:Y:S01]  /*1c70*/  VOTEU.ANY UP1, P0 ;  /* 0x00000000003f7886 */ /* 0x000fe20000020100 */
[----:B------:R2:W-:Y:S06]  /*1c80*/  MEMBAR.ALL.CTA ;  /* 0x0000000000007992 */ /* 0x0005ec0000008000 */
[----:B--2---:R-:W2:Y:S01]  /*1c90*/  FENCE.VIEW.ASYNC.S ;  /* 0x00000000000073c6 */ /* 0x004ea20000000000 */
[----:B-1----:R-:W-:Y:S01]  /*1ca0*/  @UP0 UMOV UR4, UR24 ;  /* 0x0000001800040c82 */ /* 0x002fe20008000000 */
[----:B------:R-:W-:Y:S01]  /*1cb0*/  @UP0 UMOV UR5, UR25 ;  /* 0x0000001900050c82 */ /* 0x000fe20008000000 */
[----:B--2---:R-:W-:Y:S06]  /*1cc0*/  BAR.SYNC.DEFER_BLOCKING 0x0 ;  /* 0x0000000000007b1d */ /* 0x004fec0000010000 */
[----:B------:R1:W-:Y:S01]  /*1cd0*/  @UP1 UTMASTG.2D [UR12], [UR4] ;  /* 0x0000000c040013b5 */ /* 0x0003e20008008000 */
[----:B------:R0:W-:Y:S01]  /*1ce0*/  UTMACMDFLUSH ;  /* 0x00000000000079b7 */ /* 0x0001e20000000000 */
[----:B------:R-:W-:-:S04]  /*1cf0*/  DEPBAR.LE SB0, 0x0 ;  /* 0x000080000000791a */ /* 0x000fc80000000000 */
[----:B------:R-:W-:Y:S06]  /*1d00*/  BAR.SYNC.DEFER_BLOCKING 0x0 ;  /* 0x0000000000007b1d */ /* 0x000fec0000010000 */
[----:B-1----:R-:W-:Y:S05]  /*1d10*/  EXIT ;  /* 0x000000000000794d */ /* 0x002fea0003800000 */
.L_x_49:
[----:B------:R-:W1:Y:S02]  /*1d20*/  SYNCS.PHASECHK.TRANS64.TRYWAIT P0, [UR8+0x3000], R3 ;  /* 0x00300003ff0075a7 */ /* 0x000e640008000148 */
[----:B-1----:R-:W-:Y:S05]  /*1d30*/  @!P0 BRA `(.L_x_49) ;  /* 0xfffffffc00f88947 */ /* 0x002fea000383ffff */
[----:B------:R-:W-:Y:S05]  /*1d40*/  BRA `(.L_x_51) ;  /* 0xfffffff800ac7947 */ /* 0x000fea000383ffff */
.L_x_52:
[----:B------:R-:W-:-:S00]  /*1d50*/  BRA `(.L_x_52) ;  /* 0xfffffffc00fc7947 */ /* 0x000fc0000383ffff */
[----:B------:R-:W-:-:S00]  /*1d60*/  NOP ;  /* 0x0000000000007918 */ /* 0x000fc00000000000 */
        /* <DEDUP_REMOVED lines=9> */
.L_x_53:


//--------------------- .nv.shared.gluon_wgmma    --------------------------
	.section	.nv.shared.gluon_wgmma,"aw",@nobits
	.sectionflags	@""
	.align	16
	.zero		1024


//--------------------- .nv.shared.reserved.0     --------------------------
	.section	.nv.shared.reserved.0,"aw",@nobits
	.weak		__nv_reservedSMEM_offset_0_alias
	.size		__nv_reservedSMEM_offset_0_alias, 0, 0
	.other		__nv_reservedSMEM_offset_0_alias,@"STO_CUDA_RESERVED_SHARED STV_DEFAULT"
__nv_reservedSMEM_offset_0_alias:
	.zero		0


//--------------------- .nv.constant0.gluon_wgmma --------------------------
	.section	.nv.constant0.gluon_wgmma,"a",@progbits
	.sectionflags	@""
	.align	4
.nv.constant0.gluon_wgmma:
	.zero		608


//--------------------- SYMBOLS --------------------------

	.type		.nv.reservedSmem.offset0,@object
	.size		.nv.reservedSmem.offset0,0x4
